	.target	sm_90a

	.elftype	@"ET_EXEC"


//--------------------- .note.nv.tkinfo           --------------------------
	.section	.note.nv.tkinfo,"",@"SHT_NOTE"
	.sectionflags	@"SHF_NOTE_NV_TKINFO"
	.tkinfo
        /*0018*/ 	.word	0x00000002
        /*0030*/ 	.string	""
        /*0030*/ 	.string	"ptxas"
        /*0030*/ 	.string	"Cuda compilation tools, release 13.0, V13.0.88"
        /*0030*/ 	.string	"Build cuda_13.0.r13.0/compiler.36424714_0"
        /*0030*/ 	.string	"-arch sm_90a -m 64 "



//--------------------- .note.nv.cuinfo           --------------------------
	.section	.note.nv.cuinfo,"",@"SHT_NOTE"
	.sectionflags	@"SHF_NOTE_NV_CUINFO"
        /*0018*/ 	.short	0x0002
        /*001a*/ 	.short	0x005a
        /*001c*/ 	.short	0x0082
	.zero		2


//--------------------- .nv.info                  --------------------------
	.section	.nv.info,"",@"SHT_CUDA_INFO"
	.align	4


	//----- nvinfo : EIATTR_REGCOUNT
	.align		4
        /*0000*/ 	.byte	0x04, 0x2f
        /*0002*/ 	.short	(.L_15 - .L_14)
	.align		4
.L_14:
        /*0004*/ 	.word	index@(_ZN7cutlass13device_kernelINS_4gemm6kernel13GemmUniversalIN4cute5tupleIJiiiiEEENS1_10collective13CollectiveMmaINS1_34MainloopSm90TmaGmmaWarpSpecializedILi5ENS5_IJNS4_1CILi1EEESB_SB_EEENS1_35KernelTmaWarpSpecializedCooperativeEEENS5_IJNSA_ILi256EEESF_NSA_ILi128EEEEEEfNS5_IJlSB_lEEEfSI_NS4_8TiledMMAINS4_8MMA_AtomIJNS4_4SM904GMMA30MMA_64x256x8_F32TF32TF32_SS_TNILNSM_7ScaleInE1ELSO_1EEEEEENS4_6LayoutINS5_IJNSA_ILi2EEESB_SB_EEENS5_IJSB_NSA_ILi0EEESU_EEEEENS5_IJNS4_10UnderscoreESX_SX_EEEEENS4_13SM90_TMA_LOADENS4_14ComposedLayoutINS4_7SwizzleILi3ELi4ELi3EEENS4_18smem_ptr_flag_bitsILi32EEENSR_INS5_IJNSA_ILi8EEENSA_ILi32EEEEEENS5_IJS17_SB_EEEEEEEvNS4_8identityES10_S1B_vS1C_EENS_8epilogue10collective6detail29Sm90TmaWarpSpecializedAdapterINS1F_15DefaultEpilogueIfSI_SI_NS1E_6thread17LinearCombinationIfLi1EffLNS1J_9ScaleType4KindE0ELNS_15FloatRoundStyleE2EfEENS1_15EpilogueDefaultEEEEEvvEEEEvNT_6ParamsE)
        /*0008*/ 	.word	0x000000a8


	//----- nvinfo : EIATTR_FRAME_SIZE
	.align		4
.L_15:
        /*000c*/ 	.byte	0x04, 0x11
        /*000e*/ 	.short	(.L_17 - .L_16)
	.align		4
.L_16:
        /*0010*/ 	.word	index@(_ZN7cutlass13device_kernelINS_4gemm6kernel13GemmUniversalIN4cute5tupleIJiiiiEEENS1_10collective13CollectiveMmaINS1_34MainloopSm90TmaGmmaWarpSpecializedILi5ENS5_IJNS4_1CILi1EEESB_SB_EEENS1_35KernelTmaWarpSpecializedCooperativeEEENS5_IJNSA_ILi256EEESF_NSA_ILi128EEEEEEfNS5_IJlSB_lEEEfSI_NS4_8TiledMMAINS4_8MMA_AtomIJNS4_4SM904GMMA30MMA_64x256x8_F32TF32TF32_SS_TNILNSM_7ScaleInE1ELSO_1EEEEEENS4_6LayoutINS5_IJNSA_ILi2EEESB_SB_EEENS5_IJSB_NSA_ILi0EEESU_EEEEENS5_IJNS4_10UnderscoreESX_SX_EEEEENS4_13SM90_TMA_LOADENS4_14ComposedLayoutINS4_7SwizzleILi3ELi4ELi3EEENS4_18smem_ptr_flag_bitsILi32EEENSR_INS5_IJNSA_ILi8EEENSA_ILi32EEEEEENS5_IJS17_SB_EEEEEEEvNS4_8identityES10_S1B_vS1C_EENS_8epilogue10collective6detail29Sm90TmaWarpSpecializedAdapterINS1F_15DefaultEpilogueIfSI_SI_NS1E_6thread17LinearCombinationIfLi1EffLNS1J_9ScaleType4KindE0ELNS_15FloatRoundStyleE2EfEENS1_15EpilogueDefaultEEEEEvvEEEEvNT_6ParamsE)
        /*0014*/ 	.word	0x000017d0


	//----- nvinfo : EIATTR_MIN_STACK_SIZE
	.align		4
.L_17:
        /*0018*/ 	.byte	0x04, 0x12
        /*001a*/ 	.short	(.L_19 - .L_18)
	.align		4
.L_18:
        /*001c*/ 	.word	index@(_ZN7cutlass13device_kernelINS_4gemm6kernel13GemmUniversalIN4cute5tupleIJiiiiEEENS1_10collective13CollectiveMmaINS1_34MainloopSm90TmaGmmaWarpSpecializedILi5ENS5_IJNS4_1CILi1EEESB_SB_EEENS1_35KernelTmaWarpSpecializedCooperativeEEENS5_IJNSA_ILi256EEESF_NSA_ILi128EEEEEEfNS5_IJlSB_lEEEfSI_NS4_8TiledMMAINS4_8MMA_AtomIJNS4_4SM904GMMA30MMA_64x256x8_F32TF32TF32_SS_TNILNSM_7ScaleInE1ELSO_1EEEEEENS4_6LayoutINS5_IJNSA_ILi2EEESB_SB_EEENS5_IJSB_NSA_ILi0EEESU_EEEEENS5_IJNS4_10UnderscoreESX_SX_EEEEENS4_13SM90_TMA_LOADENS4_14ComposedLayoutINS4_7SwizzleILi3ELi4ELi3EEENS4_18smem_ptr_flag_bitsILi32EEENSR_INS5_IJNSA_ILi8EEENSA_ILi32EEEEEENS5_IJS17_SB_EEEEEEEvNS4_8identityES10_S1B_vS1C_EENS_8epilogue10collective6detail29Sm90TmaWarpSpecializedAdapterINS1F_15DefaultEpilogueIfSI_SI_NS1E_6thread17LinearCombinationIfLi1EffLNS1J_9ScaleType4KindE0ELNS_15FloatRoundStyleE2EfEENS1_15EpilogueDefaultEEEEEvvEEEEvNT_6ParamsE)
        /*0020*/ 	.word	0x000017d0
.L_19:


//--------------------- .nv.compat                --------------------------
	.section	.nv.compat,"",@"SHT_CUDA_COMPAT_INFO"
	.align	4
        /*0000*/ 	.byte	0x02, 0x09, 0x01, 0x00, 0x02, 0x02, 0x04, 0x00, 0x02, 0x05, 0x05, 0x00, 0x03, 0x07, 0x01, 0x01
        /*0010*/ 	.byte	0x02, 0x03, 0x01, 0x00, 0x02, 0x06, 0x01, 0x00, 0x04, 0x0b, 0x08, 0x00, 0x00, 0x00, 0x00, 0x00
        /*0020*/ 	.byte	0x00, 0x00, 0x00, 0x00


//--------------------- .nv.info._ZN7cutlass13device_kernelINS_4gemm6kernel13GemmUniversalIN4cute5tupleIJiiiiEEENS1_10collective13CollectiveMmaINS1_34MainloopSm90TmaGmmaWarpSpecializedILi5ENS5_IJNS4_1CILi1EEESB_SB_EEENS1_35KernelTmaWarpSpecializedCooperativeEEENS5_IJNSA_ILi256EEESF_NSA_ILi128EEEEEEfNS5_IJlSB_lEEEfSI_NS4_8TiledMMAINS4_8MMA_AtomIJNS4_4SM904GMMA30MMA_64x256x8_F32TF32TF32_SS_TNILNSM_7ScaleInE1ELSO_1EEEEEENS4_6LayoutINS5_IJNSA_ILi2EEESB_SB_EEENS5_IJSB_NSA_ILi0EEESU_EEEEENS5_IJNS4_10UnderscoreESX_SX_EEEEENS4_13SM90_TMA_LOADENS4_14ComposedLayoutINS4_7SwizzleILi3ELi4ELi3EEENS4_18smem_ptr_flag_bitsILi32EEENSR_INS5_IJNSA_ILi8EEENSA_ILi32EEEEEENS5_IJS17_SB_EEEEEEEvNS4_8identityES10_S1B_vS1C_EENS_8epilogue10collective6detail29Sm90TmaWarpSpecializedAdapterINS1F_15DefaultEpilogueIfSI_SI_NS1E_6thread17LinearCombinationIfLi1EffLNS1J_9ScaleType4KindE0ELNS_15FloatRoundStyleE2EfEENS1_15EpilogueDefaultEEEEEvvEEEEvNT_6ParamsE --------------------------
	.section	.nv.info._ZN7cutlass13device_kernelINS_4gemm6kernel13GemmUniversalIN4cute5tupleIJiiiiEEENS1_10collective13CollectiveMmaINS1_34MainloopSm90TmaGmmaWarpSpecializedILi5ENS5_IJNS4_1CILi1EEESB_SB_EEENS1_35KernelTmaWarpSpecializedCooperativeEEENS5_IJNSA_ILi256EEESF_NSA_ILi128EEEEEEfNS5_IJlSB_lEEEfSI_NS4_8TiledMMAINS4_8MMA_AtomIJNS4_4SM904GMMA30MMA_64x256x8_F32TF32TF32_SS_TNILNSM_7ScaleInE1ELSO_1EEEEEENS4_6LayoutINS5_IJNSA_ILi2EEESB_SB_EEENS5_IJSB_NSA_ILi0EEESU_EEEEENS5_IJNS4_10UnderscoreESX_SX_EEEEENS4_13SM90_TMA_LOADENS4_14ComposedLayoutINS4_7SwizzleILi3ELi4ELi3EEENS4_18smem_ptr_flag_bitsILi32EEENSR_INS5_IJNSA_ILi8EEENSA_ILi32EEEEEENS5_IJS17_SB_EEEEEEEvNS4_8identityES10_S1B_vS1C_EENS_8epilogue10collective6detail29Sm90TmaWarpSpecializedAdapterINS1F_15DefaultEpilogueIfSI_SI_NS1E_6thread17LinearCombinationIfLi1EffLNS1J_9ScaleType4KindE0ELNS_15FloatRoundStyleE2EfEENS1_15EpilogueDefaultEEEEEvvEEEEvNT_6ParamsE,"",@"SHT_CUDA_INFO"
	.sectionflags	@""
	.align	4


	//----- nvinfo : EIATTR_CUDA_API_VERSION
	.align		4
        /*0000*/ 	.byte	0x04, 0x37
        /*0002*/ 	.short	(.L_21 - .L_20)
.L_20:
        /*0004*/ 	.word	0x00000082


	//----- nvinfo : EIATTR_KPARAM_INFO
	.align		4
.L_21:
        /*0008*/ 	.byte	0x04, 0x17
        /*000a*/ 	.short	(.L_23 - .L_22)
.L_22:
        /*000c*/ 	.word	0x00000000
        /*0010*/ 	.short	0x0000
        /*0012*/ 	.short	0x0070
        /*0014*/ 	.byte	0x00, 0xf0, 0x01, 0x10


	//----- nvinfo : EIATTR_SPARSE_MMA_MASK
	.align		4
.L_23:
        /*0018*/ 	.byte	0x03, 0x50
        /*001a*/ 	.short	0x0000


	//----- nvinfo : EIATTR_MAXREG_COUNT
	.align		4
        /*001c*/ 	.byte	0x03, 0x1b
        /*001e*/ 	.short	0x00a8


	//----- nvinfo : EIATTR_NUM_BARRIERS
	.align		4
        /*0020*/ 	.byte	0x02, 0x4c
        /*0022*/ 	.byte	0x01
	.zero		1


	//----- nvinfo : EIATTR_EXTERNS
	.align		4
        /*0024*/ 	.byte	0x04, 0x0f
        /*0026*/ 	.short	(.L_25 - .L_24)


	//   ....[0]....
	.align		4
.L_24:
        /*0028*/ 	.word	index@(__assertfail)


	//----- nvinfo : EIATTR_ANNOTATIONS
	.align		4
.L_25:
        /*002c*/ 	.byte	0x04, 0x55
        /*002e*/ 	.short	(.L_27 - .L_26)


	//   ....[0]....
.L_26:
        /*0030*/ 	.word	0x00000001
        /*0034*/ 	.byte	0xb0, 0x06, 0x00, 0x00, 0x01, 0x00, 0x00, 0x00, 0xd0, 0x06, 0x00, 0x00, 0x01, 0x00, 0x00, 0x00
        /* <DEDUP_REMOVED lines=2722> */
        /*aa64*/ 	.byte	0xd0, 0xfd, 0x02, 0x00, 0x01, 0x00, 0x00, 0x00, 0xf0, 0xfd, 0x02, 0x00


	//----- nvinfo : EIATTR_MERCURY_ISA_VERSION
	.align		4
.L_27:
        /*aa70*/ 	.byte	0x03, 0x5f
        /*aa72*/ 	.short	0x0101


	//----- nvinfo : EIATTR_INT_WARP_WIDE_INSTR_OFFSETS
	.align		4
        /*aa74*/ 	.byte	0x04, 0x31
        /*aa76*/ 	.short	(.L_29 - .L_28)


	//   ....[0]....
.L_28:
        /*aa78*/ 	.word	0x00000520


	//   ....[1]....
        /*aa7c*/ 	.word	0x00000530


	//   ....[2]....
        /*aa80*/ 	.word	0x000005c0


	//----- nvinfo : EIATTR_COOP_GROUP_MASK_REGIDS
	.align		4
.L_29:
        /*aa84*/ 	.byte	0x04, 0x29
        /*aa86*/ 	.short	(.L_31 - .L_30)


	//   ....[0]....
.L_30:
        /*aa88*/ 	.word	0xffffffff


	//   ....[1]....
        /*aa8c*/ 	.word	0xffffffff


	//   ....[2]....
        /*aa90*/ 	.word	0xffffffff


	//   ....[3]....
        /*aa94*/ 	.word	0xffffffff


	//   ....[4]....
        /*aa98*/ 	.word	0xffffffff


	//----- nvinfo : EIATTR_COOP_GROUP_INSTR_OFFSETS
	.align		4
.L_31:
        /*aa9c*/ 	.byte	0x04, 0x28
        /*aa9e*/ 	.short	(.L_33 - .L_32)


	//   ....[0]....
.L_32:
        /*aaa0*/ 	.word	0x00000070


	//   ....[1]....
        /*aaa4*/ 	.word	0x00000080


	//   ....[2]....
        /*aaa8*/ 	.word	0x000001a0


	//   ....[3]....
        /*aaac*/ 	.word	0x000003d0


	//   ....[4]....
        /*aab0*/ 	.word	0x00001190


	//----- nvinfo : EIATTR_REG_RECONFIG
	.align		4
.L_33:
        /*aab4*/ 	.byte	0x01, 0x54
	.zero		2


	//----- nvinfo : EIATTR_SYSCALL_OFFSETS
	.align		4
        /*aab8*/ 	.byte	0x04, 0x46
        /*aaba*/ 	.short	(.L_35 - .L_34)


	//   ....[0]....
.L_34:
        /*aabc*/ 	.word	0x00001340


	//----- nvinfo : EIATTR_MBARRIER_INSTR_OFFSETS
	.align		4
.L_35:
        /*aac0*/ 	.byte	0x04, 0x39
        /*aac2*/ 	.short	(.L_37 - .L_36)


	//   ....[0]....
.L_36:
        /*aac4*/ 	.word	0x00000320
        /*aac8*/ 	.word	0x000000ff
        /*aacc*/ 	.word	0x00000000
        /*aad0*/ 	.short	0x0100
        /*aad2*/ 	.byte	0x08
	.zero		1


	//   ....[1]....
        /*aad4*/ 	.word	0x00000330
        /*aad8*/ 	.word	0x000000ff
        /*aadc*/ 	.word	0x00000028
        /*aae0*/ 	.short	0x0100
        /*aae2*/ 	.byte	0x08
	.zero		1


	//   ....[2]....
        /*aae4*/ 	.word	0x00000340
        /*aae8*/ 	.word	0x000000ff
        /*aaec*/ 	.word	0x00000008
        /*aaf0*/ 	.short	0x0100
        /*aaf2*/ 	.byte	0x08
	.zero		1


	//   ....[3]....
        /*aaf4*/ 	.word	0x00000350
        /*aaf8*/ 	.word	0x000000ff
        /*aafc*/ 	.word	0x00000030
        /*ab00*/ 	.short	0x0100
        /*ab02*/ 	.byte	0x08
	.zero		1


	//   ....[4]....
        /*ab04*/ 	.word	0x00000360
        /*ab08*/ 	.word	0x000000ff
        /*ab0c*/ 	.word	0x00000010
        /*ab10*/ 	.short	0x0100
        /*ab12*/ 	.byte	0x08
	.zero		1


	//   ....[5]....
        /*ab14*/ 	.word	0x00000370
        /*ab18*/ 	.word	0x000000ff
        /*ab1c*/ 	.word	0x00000038
        /*ab20*/ 	.short	0x0100
        /*ab22*/ 	.byte	0x08
	.zero		1


	//   ....[6]....
        /*ab24*/ 	.word	0x00000380
        /*ab28*/ 	.word	0x000000ff
        /*ab2c*/ 	.word	0x00000018
        /*ab30*/ 	.short	0x0100
        /*ab32*/ 	.byte	0x08
	.zero		1


	//   ....[7]....
        /*ab34*/ 	.word	0x00000390
        /*ab38*/ 	.word	0x000000ff
        /*ab3c*/ 	.word	0x00000040
        /*ab40*/ 	.short	0x0100
        /*ab42*/ 	.byte	0x08
	.zero		1


	//   ....[8]....
        /*ab44*/ 	.word	0x000003a0
        /*ab48*/ 	.word	0x000000ff
        /*ab4c*/ 	.word	0x00000020
        /*ab50*/ 	.short	0x0100
        /*ab52*/ 	.byte	0x08
	.zero		1


	//   ....[9]....
        /*ab54*/ 	.word	0x000003b0
        /*ab58*/ 	.word	0x000000ff
        /*ab5c*/ 	.word	0x00000048
        /*ab60*/ 	.short	0x0100
        /*ab62*/ 	.byte	0x08
	.zero		1


	//   ....[10]....
        /*ab64*/ 	.word	0x00000640
        /*ab68*/ 	.word	0x000000ff
        /*ab6c*/ 	.word	0x00000060
        /*ab70*/ 	.short	0x0100
        /*ab72*/ 	.byte	0x10
	.zero		1


	//   ....[11]....
        /*ab74*/ 	.word	0x000006e0
        /*ab78*/ 	.word	0x000000ff
        /*ab7c*/ 	.word	0x00000068
        /*ab80*/ 	.short	0x0100
        /*ab82*/ 	.byte	0x10
	.zero		1


	//   ....[12]....
        /*ab84*/ 	.word	0x000013e0
        /*ab88*/ 	.word	0x00000003
        /*ab8c*/ 	.word	0x00000000
        /*ab90*/ 	.short	0x010a
        /*ab92*/ 	.byte	0x3f
	.zero		1


	//   ....[13]....
        /*ab94*/ 	.word	0x00001420
        /*ab98*/ 	.word	0x00000003
        /*ab9c*/ 	.word	0x00000000
        /*aba0*/ 	.short	0x010a
        /*aba2*/ 	.byte	0x3f
	.zero		1


	//   ....[14]....
        /*aba4*/ 	.word	0x000109c0
        /*aba8*/ 	.word	0x000000ff
        /*abac*/ 	.word	0x00000000
        /*abb0*/ 	.short	0x010a
        /*abb2*/ 	.byte	0x0a
	.zero		1


	//   ....[15]....
        /*abb4*/ 	.word	0x00010a00
        /*abb8*/ 	.word	0x000000ff
        /*abbc*/ 	.word	0x00000000
        /*abc0*/ 	.short	0x010a
        /*abc2*/ 	.byte	0x0a
	.zero		1


	//   ....[16]....
        /*abc4*/ 	.word	0x00020a60
        /*abc8*/ 	.word	0x000000ff
        /*abcc*/ 	.word	0x00000000
        /*abd0*/ 	.short	0x0101
        /*abd2*/ 	.byte	0x08
	.zero		1


	//   ....[17]....
        /*abd4*/ 	.word	0x00020c70
        /*abd8*/ 	.word	0x000000ff
        /*abdc*/ 	.word	0x00000000
        /*abe0*/ 	.short	0x0101
        /*abe2*/ 	.byte	0x06
	.zero		1


	//   ....[18]....
        /*abe4*/ 	.word	0x0002f790
        /*abe8*/ 	.word	0x0000000e
        /*abec*/ 	.word	0x00000028
        /*abf0*/ 	.short	0x010a
        /*abf2*/ 	.byte	0x3f
	.zero		1


	//   ....[19]....
        /*abf4*/ 	.word	0x0002fcf0
        /*abf8*/ 	.word	0x00000002
        /*abfc*/ 	.word	0x00000068
        /*ac00*/ 	.short	0x0101
        /*ac02*/ 	.byte	0x3f
	.zero		1


	//   ....[20]....
        /*ac04*/ 	.word	0x000304f0
        /*ac08*/ 	.word	0x00000004
        /*ac0c*/ 	.word	0x00000000
        /*ac10*/ 	.short	0x010a
        /*ac12*/ 	.byte	0x3f
	.zero		1


	//   ....[21]....
        /*ac14*/ 	.word	0x00030580
        /*ac18*/ 	.word	0x00000003
        /*ac1c*/ 	.word	0x00000000
        /*ac20*/ 	.short	0x010a
        /*ac22*/ 	.byte	0x3f
	.zero		1


	//   ....[22]....
        /*ac24*/ 	.word	0x00030610
        /*ac28*/ 	.word	0x00000003
        /*ac2c*/ 	.word	0x00000000
        /*ac30*/ 	.short	0x010a
        /*ac32*/ 	.byte	0x3f
	.zero		1


	//   ....[23]....
        /*ac34*/ 	.word	0x000306a0
        /*ac38*/ 	.word	0x00000003
        /*ac3c*/ 	.word	0x00000000
        /*ac40*/ 	.short	0x010a
        /*ac42*/ 	.byte	0x3f
	.zero		1


	//   ....[24]....
        /*ac44*/ 	.word	0x00030730
        /*ac48*/ 	.word	0x00000003
        /*ac4c*/ 	.word	0x00000000
        /*ac50*/ 	.short	0x010a
        /*ac52*/ 	.byte	0x3f
	.zero		1


	//   ....[25]....
        /*ac54*/ 	.word	0x00030790
        /*ac58*/ 	.word	0x00000003
        /*ac5c*/ 	.word	0x00000000
        /*ac60*/ 	.short	0x010a
        /*ac62*/ 	.byte	0x3f
	.zero		1


	//   ....[26]....
        /*ac64*/ 	.word	0x000307f0
        /*ac68*/ 	.word	0x00000004
        /*ac6c*/ 	.word	0x00000000
        /*ac70*/ 	.short	0x010a
        /*ac72*/ 	.byte	0x3f
	.zero		1


	//   ....[27]....
        /*ac74*/ 	.word	0x000308c0
        /*ac78*/ 	.word	0x0000000e
        /*ac7c*/ 	.word	0x00000028
        /*ac80*/ 	.short	0x010a
        /*ac82*/ 	.byte	0x3f
	.zero		1


	//   ....[28]....
        /*ac84*/ 	.word	0x00030990
        /*ac88*/ 	.word	0x00000004
        /*ac8c*/ 	.word	0x00000000
        /*ac90*/ 	.short	0x010a
        /*ac92*/ 	.byte	0x3f
	.zero		1


	//   ....[29]....
        /*ac94*/ 	.word	0x000309e0
        /*ac98*/ 	.word	0x00000003
        /*ac9c*/ 	.word	0x00000000
        /*aca0*/ 	.short	0x010a
        /*aca2*/ 	.byte	0x3f
	.zero		1


	//   ....[30]....
        /*aca4*/ 	.word	0x00030a30
        /*aca8*/ 	.word	0x00000003
        /*acac*/ 	.word	0x00000000
        /*acb0*/ 	.short	0x010a
        /*acb2*/ 	.byte	0x3f
	.zero		1


	//   ....[31]....
        /*acb4*/ 	.word	0x00030a80
        /*acb8*/ 	.word	0x00000003
        /*acbc*/ 	.word	0x00000000
        /*acc0*/ 	.short	0x010a
        /*acc2*/ 	.byte	0x3f
	.zero		1


	//----- nvinfo : EIATTR_NUM_MBARRIERS
	.align		4
.L_37:
        /*acc4*/ 	.byte	0x03, 0x38
        /*acc6*/ 	.short	0x000c


	//----- nvinfo : EIATTR_EXIT_INSTR_OFFSETS
	.align		4
        /*acc8*/ 	.byte	0x04, 0x1c
        /*acca*/ 	.short	(.L_39 - .L_38)


	//   ....[0]....
.L_38:
        /*accc*/ 	.word	0x00000740


	//   ....[1]....
        /*acd0*/ 	.word	0x000010b0


	//   ....[2]....
        /*acd4*/ 	.word	0x0002ed10


	//   ....[3]....
        /*acd8*/ 	.word	0x0002f420


	//   ....[4]....
        /*acdc*/ 	.word	0x00030780


	//----- nvinfo : EIATTR_MAX_THREADS
	.align		4
.L_39:
        /*ace0*/ 	.byte	0x04, 0x05
        /*ace2*/ 	.short	(.L_41 - .L_40)
.L_40:
        /*ace4*/ 	.word	0x00000180
        /*ace8*/ 	.word	0x00000001
        /*acec*/ 	.word	0x00000001


	//----- nvinfo : EIATTR_CRS_STACK_SIZE
	.align		4
.L_41:
        /*acf0*/ 	.byte	0x04, 0x1e
        /*acf2*/ 	.short	(.L_43 - .L_42)
.L_42:
        /*acf4*/ 	.word	0x00000000


	//----- nvinfo : EIATTR_CBANK_PARAM_SIZE
	.align		4
.L_43:
        /*acf8*/ 	.byte	0x03, 0x19
        /*acfa*/ 	.short	0x0470


	//----- nvinfo : EIATTR_PARAM_CBANK
	.align		4
        /*acfc*/ 	.byte	0x04, 0x0a
        /*acfe*/ 	.short	(.L_45 - .L_44)
	.align		4
.L_44:
        /*ad00*/ 	.word	index@(.nv.constant0._ZN7cutlass13device_kernelINS_4gemm6kernel13GemmUniversalIN4cute5tupleIJiiiiEEENS1_10collective13CollectiveMmaINS1_34MainloopSm90TmaGmmaWarpSpecializedILi5ENS5_IJNS4_1CILi1EEESB_SB_EEENS1_35KernelTmaWarpSpecializedCooperativeEEENS5_IJNSA_ILi256EEESF_NSA_ILi128EEEEEEfNS5_IJlSB_lEEEfSI_NS4_8TiledMMAINS4_8MMA_AtomIJNS4_4SM904GMMA30MMA_64x256x8_F32TF32TF32_SS_TNILNSM_7ScaleInE1ELSO_1EEEEEENS4_6LayoutINS5_IJNSA_ILi2EEESB_SB_EEENS5_IJSB_NSA_ILi0EEESU_EEEEENS5_IJNS4_10UnderscoreESX_SX_EEEEENS4_13SM90_TMA_LOADENS4_14ComposedLayoutINS4_7SwizzleILi3ELi4ELi3EEENS4_18smem_ptr_flag_bitsILi32EEENSR_INS5_IJNSA_ILi8EEENSA_ILi32EEEEEENS5_IJS17_SB_EEEEEEEvNS4_8identityES10_S1B_vS1C_EENS_8epilogue10collective6detail29Sm90TmaWarpSpecializedAdapterINS1F_15DefaultEpilogueIfSI_SI_NS1E_6thread17LinearCombinationIfLi1EffLNS1J_9ScaleType4KindE0ELNS_15FloatRoundStyleE2EfEENS1_15EpilogueDefaultEEEEEvvEEEEvNT_6ParamsE)
        /*ad04*/ 	.short	0x0210
        /*ad06*/ 	.short	0x0470


	//----- nvinfo : EIATTR_SW_WAR
	.align		4
.L_45:
        /*ad08*/ 	.byte	0x04, 0x36
        /*ad0a*/ 	.short	(.L_47 - .L_46)
.L_46:
        /*ad0c*/ 	.word	0x00000008
.L_47:


//--------------------- .nv.callgraph             --------------------------
	.section	.nv.callgraph,"",@"SHT_CUDA_CALLGRAPH"
	.align	4
	.sectionentsize	8
	.align		4
        /*0000*/ 	.word	0x00000000
	.align		4
        /*0004*/ 	.word	0xffffffff
	.align		4
        /*0008*/ 	.word	index@(_ZN7cutlass13device_kernelINS_4gemm6kernel13GemmUniversalIN4cute5tupleIJiiiiEEENS1_10collective13CollectiveMmaINS1_34MainloopSm90TmaGmmaWarpSpecializedILi5ENS5_IJNS4_1CILi1EEESB_SB_EEENS1_35KernelTmaWarpSpecializedCooperativeEEENS5_IJNSA_ILi256EEESF_NSA_ILi128EEEEEEfNS5_IJlSB_lEEEfSI_NS4_8TiledMMAINS4_8MMA_AtomIJNS4_4SM904GMMA30MMA_64x256x8_F32TF32TF32_SS_TNILNSM_7ScaleInE1ELSO_1EEEEEENS4_6LayoutINS5_IJNSA_ILi2EEESB_SB_EEENS5_IJSB_NSA_ILi0EEESU_EEEEENS5_IJNS4_10UnderscoreESX_SX_EEEEENS4_13SM90_TMA_LOADENS4_14ComposedLayoutINS4_7SwizzleILi3ELi4ELi3EEENS4_18smem_ptr_flag_bitsILi32EEENSR_INS5_IJNSA_ILi8EEENSA_ILi32EEEEEENS5_IJS17_SB_EEEEEEEvNS4_8identityES10_S1B_vS1C_EENS_8epilogue10collective6detail29Sm90TmaWarpSpecializedAdapterINS1F_15DefaultEpilogueIfSI_SI_NS1E_6thread17LinearCombinationIfLi1EffLNS1J_9ScaleType4KindE0ELNS_15FloatRoundStyleE2EfEENS1_15EpilogueDefaultEEEEEvvEEEEvNT_6ParamsE)
	.align		4
        /*000c*/ 	.word	index@(__assertfail)
	.align		4
        /*0010*/ 	.word	0x00000000
	.align		4
        /*0014*/ 	.word	0xfffffffe
	.align		4
        /*0018*/ 	.word	0x00000000
	.align		4
        /*001c*/ 	.word	0xfffffffd
	.align		4
        /*0020*/ 	.word	0x00000000
	.align		4
        /*0024*/ 	.word	0xfffffffc


//--------------------- .nv.constant4             --------------------------
	.section	.nv.constant4,"a",@progbits
	.align	8
	.align		8
.nv.constant4:
        /*0000*/ 	.dword	__assertfail
	.align		8
        /*0008*/ 	.dword	__unnamed_1
	.align		8
        /*0010*/ 	.dword	_ZN40_INTERNAL_a628f77e_4_k_cu_83473d4e_209924cuda3std3__45__cpo5beginE
	.align		8
        /*0018*/ 	.dword	_ZN40_INTERNAL_a628f77e_4_k_cu_83473d4e_209924cuda3std3__45__cpo3endE
	.align		8
        /*0020*/ 	.dword	_ZN40_INTERNAL_a628f77e_4_k_cu_83473d4e_209924cuda3std3__45__cpo6cbeginE
	.align		8
        /*0028*/ 	.dword	_ZN40_INTERNAL_a628f77e_4_k_cu_83473d4e_209924cuda3std3__45__cpo4cendE
	.align		8
        /*0030*/ 	.dword	_ZN40_INTERNAL_a628f77e_4_k_cu_83473d4e_209924cuda3std3__442_GLOBAL__N__a628f77e_4_k_cu_83473d4e_209926ignoreE
	.align		8
        /*0038*/ 	.dword	_ZN40_INTERNAL_a628f77e_4_k_cu_83473d4e_209924cuda3std3__419piecewise_constructE
	.align		8
        /*0040*/ 	.dword	_ZN40_INTERNAL_a628f77e_4_k_cu_83473d4e_209924cuda3std3__48in_placeE
	.align		8
        /*0048*/ 	.dword	_ZN40_INTERNAL_a628f77e_4_k_cu_83473d4e_209924cuda3std6ranges3__45__cpo4swapE
	.align		8
        /*0050*/ 	.dword	_ZN40_INTERNAL_a628f77e_4_k_cu_83473d4e_209924cuda3std6ranges3__45__cpo9iter_moveE
	.align		8
        /*0058*/ 	.dword	_ZN40_INTERNAL_a628f77e_4_k_cu_83473d4e_209924cute7productE
	.align		8
        /*0060*/ 	.dword	_ZN40_INTERNAL_a628f77e_4_k_cu_83473d4e_209924cute1_E
	.align		8
        /*0068*/ 	.dword	$str$22
	.align		8
        /*0070*/ 	.dword	$str$23


//--------------------- .text._ZN7cutlass13device_kernelINS_4gemm6kernel13GemmUniversalIN4cute5tupleIJiiiiEEENS1_10collective13CollectiveMmaINS1_34MainloopSm90TmaGmmaWarpSpecializedILi5ENS5_IJNS4_1CILi1EEESB_SB_EEENS1_35KernelTmaWarpSpecializedCooperativeEEENS5_IJNSA_ILi256EEESF_NSA_ILi128EEEEEEfNS5_IJlSB_lEEEfSI_NS4_8TiledMMAINS4_8MMA_AtomIJNS4_4SM904GMMA30MMA_64x256x8_F32TF32TF32_SS_TNILNSM_7ScaleInE1ELSO_1EEEEEENS4_6LayoutINS5_IJNSA_ILi2EEESB_SB_EEENS5_IJSB_NSA_ILi0EEESU_EEEEENS5_IJNS4_10UnderscoreESX_SX_EEEEENS4_13SM90_TMA_LOADENS4_14ComposedLayoutINS4_7SwizzleILi3ELi4ELi3EEENS4_18smem_ptr_flag_bitsILi32EEENSR_INS5_IJNSA_ILi8EEENSA_ILi32EEEEEENS5_IJS17_SB_EEEEEEEvNS4_8identityES10_S1B_vS1C_EENS_8epilogue10collective6detail29Sm90TmaWarpSpecializedAdapterINS1F_15DefaultEpilogueIfSI_SI_NS1E_6thread17LinearCombinationIfLi1EffLNS1J_9ScaleType4KindE0ELNS_15FloatRoundStyleE2EfEENS1_15EpilogueDefaultEEEEEvvEEEEvNT_6ParamsE --------------------------
	.section	.text._ZN7cutlass13device_kernelINS_4gemm6kernel13GemmUniversalIN4cute5tupleIJiiiiEEENS1_10collective13CollectiveMmaINS1_34MainloopSm90TmaGmmaWarpSpecializedILi5ENS5_IJNS4_1CILi1EEESB_SB_EEENS1_35KernelTmaWarpSpecializedCooperativeEEENS5_IJNSA_ILi256EEESF_NSA_ILi128EEEEEEfNS5_IJlSB_lEEEfSI_NS4_8TiledMMAINS4_8MMA_AtomIJNS4_4SM904GMMA30MMA_64x256x8_F32TF32TF32_SS_TNILNSM_7ScaleInE1ELSO_1EEEEEENS4_6LayoutINS5_IJNSA_ILi2EEESB_SB_EEENS5_IJSB_NSA_ILi0EEESU_EEEEENS5_IJNS4_10UnderscoreESX_SX_EEEEENS4_13SM90_TMA_LOADENS4_14ComposedLayoutINS4_7SwizzleILi3ELi4ELi3EEENS4_18smem_ptr_flag_bitsILi32EEENSR_INS5_IJNSA_ILi8EEENSA_ILi32EEEEEENS5_IJS17_SB_EEEEEEEvNS4_8identityES10_S1B_vS1C_EENS_8epilogue10collective6detail29Sm90TmaWarpSpecializedAdapterINS1F_15DefaultEpilogueIfSI_SI_NS1E_6thread17LinearCombinationIfLi1EffLNS1J_9ScaleType4KindE0ELNS_15FloatRoundStyleE2EfEENS1_15EpilogueDefaultEEEEEvvEEEEvNT_6ParamsE,"ax",@progbits
	.align	128
.text._ZN7cutlass13device_kernelINS_4gemm6kernel13GemmUniversalIN4cute5tupleIJiiiiEEENS1_10collective13CollectiveMmaINS1_34MainloopSm90TmaGmmaWarpSpecializedILi5ENS5_IJNS4_1CILi1EEESB_SB_EEENS1_35KernelTmaWarpSpecializedCooperativeEEENS5_IJNSA_ILi256EEESF_NSA_ILi128EEEEEEfNS5_IJlSB_lEEEfSI_NS4_8TiledMMAINS4_8MMA_AtomIJNS4_4SM904GMMA30MMA_64x256x8_F32TF32TF32_SS_TNILNSM_7ScaleInE1ELSO_1EEEEEENS4_6LayoutINS5_IJNSA_ILi2EEESB_SB_EEENS5_IJSB_NSA_ILi0EEESU_EEEEENS5_IJNS4_10UnderscoreESX_SX_EEEEENS4_13SM90_TMA_LOADENS4_14ComposedLayoutINS4_7SwizzleILi3ELi4ELi3EEENS4_18smem_ptr_flag_bitsILi32EEENSR_INS5_IJNSA_ILi8EEENSA_ILi32EEEEEENS5_IJS17_SB_EEEEEEEvNS4_8identityES10_S1B_vS1C_EENS_8epilogue10collective6detail29Sm90TmaWarpSpecializedAdapterINS1F_15DefaultEpilogueIfSI_SI_NS1E_6thread17LinearCombinationIfLi1EffLNS1J_9ScaleType4KindE0ELNS_15FloatRoundStyleE2EfEENS1_15EpilogueDefaultEEEEEvvEEEEvNT_6ParamsE:
        .type           _ZN7cutlass13device_kernelINS_4gemm6kernel13GemmUniversalIN4cute5tupleIJiiiiEEENS1_10collective13CollectiveMmaINS1_34MainloopSm90TmaGmmaWarpSpecializedILi5ENS5_IJNS4_1CILi1EEESB_SB_EEENS1_35KernelTmaWarpSpecializedCooperativeEEENS5_IJNSA_ILi256EEESF_NSA_ILi128EEEEEEfNS5_IJlSB_lEEEfSI_NS4_8TiledMMAINS4_8MMA_AtomIJNS4_4SM904GMMA30MMA_64x256x8_F32TF32TF32_SS_TNILNSM_7ScaleInE1ELSO_1EEEEEENS4_6LayoutINS5_IJNSA_ILi2EEESB_SB_EEENS5_IJSB_NSA_ILi0EEESU_EEEEENS5_IJNS4_10UnderscoreESX_SX_EEEEENS4_13SM90_TMA_LOADENS4_14ComposedLayoutINS4_7SwizzleILi3ELi4ELi3EEENS4_18smem_ptr_flag_bitsILi32EEENSR_INS5_IJNSA_ILi8EEENSA_ILi32EEEEEENS5_IJS17_SB_EEEEEEEvNS4_8identityES10_S1B_vS1C_EENS_8epilogue10collective6detail29Sm90TmaWarpSpecializedAdapterINS1F_15DefaultEpilogueIfSI_SI_NS1E_6thread17LinearCombinationIfLi1EffLNS1J_9ScaleType4KindE0ELNS_15FloatRoundStyleE2EfEENS1_15EpilogueDefaultEEEEEvvEEEEvNT_6ParamsE,@function
        .size           _ZN7cutlass13device_kernelINS_4gemm6kernel13GemmUniversalIN4cute5tupleIJiiiiEEENS1_10collective13CollectiveMmaINS1_34MainloopSm90TmaGmmaWarpSpecializedILi5ENS5_IJNS4_1CILi1EEESB_SB_EEENS1_35KernelTmaWarpSpecializedCooperativeEEENS5_IJNSA_ILi256EEESF_NSA_ILi128EEEEEEfNS5_IJlSB_lEEEfSI_NS4_8TiledMMAINS4_8MMA_AtomIJNS4_4SM904GMMA30MMA_64x256x8_F32TF32TF32_SS_TNILNSM_7ScaleInE1ELSO_1EEEEEENS4_6LayoutINS5_IJNSA_ILi2EEESB_SB_EEENS5_IJSB_NSA_ILi0EEESU_EEEEENS5_IJNS4_10UnderscoreESX_SX_EEEEENS4_13SM90_TMA_LOADENS4_14ComposedLayoutINS4_7SwizzleILi3ELi4ELi3EEENS4_18smem_ptr_flag_bitsILi32EEENSR_INS5_IJNSA_ILi8EEENSA_ILi32EEEEEENS5_IJS17_SB_EEEEEEEvNS4_8identityES10_S1B_vS1C_EENS_8epilogue10collective6detail29Sm90TmaWarpSpecializedAdapterINS1F_15DefaultEpilogueIfSI_SI_NS1E_6thread17LinearCombinationIfLi1EffLNS1J_9ScaleType4KindE0ELNS_15FloatRoundStyleE2EfEENS1_15EpilogueDefaultEEEEEvvEEEEvNT_6ParamsE,(.L_x_578 - _ZN7cutlass13device_kernelINS_4gemm6kernel13GemmUniversalIN4cute5tupleIJiiiiEEENS1_10collective13CollectiveMmaINS1_34MainloopSm90TmaGmmaWarpSpecializedILi5ENS5_IJNS4_1CILi1EEESB_SB_EEENS1_35KernelTmaWarpSpecializedCooperativeEEENS5_IJNSA_ILi256EEESF_NSA_ILi128EEEEEEfNS5_IJlSB_lEEEfSI_NS4_8TiledMMAINS4_8MMA_AtomIJNS4_4SM904GMMA30MMA_64x256x8_F32TF32TF32_SS_TNILNSM_7ScaleInE1ELSO_1EEEEEENS4_6LayoutINS5_IJNSA_ILi2EEESB_SB_EEENS5_IJSB_NSA_ILi0EEESU_EEEEENS5_IJNS4_10UnderscoreESX_SX_EEEEENS4_13SM90_TMA_LOADENS4_14ComposedLayoutINS4_7SwizzleILi3ELi4ELi3EEENS4_18smem_ptr_flag_bitsILi32EEENSR_INS5_IJNSA_ILi8EEENSA_ILi32EEEEEENS5_IJS17_SB_EEEEEEEvNS4_8identityES10_S1B_vS1C_EENS_8epilogue10collective6detail29Sm90TmaWarpSpecializedAdapterINS1F_15DefaultEpilogueIfSI_SI_NS1E_6thread17LinearCombinationIfLi1EffLNS1J_9ScaleType4KindE0ELNS_15FloatRoundStyleE2EfEENS1_15EpilogueDefaultEEEEEvvEEEEvNT_6ParamsE)
        .other          _ZN7cutlass13device_kernelINS_4gemm6kernel13GemmUniversalIN4cute5tupleIJiiiiEEENS1_10collective13CollectiveMmaINS1_34MainloopSm90TmaGmmaWarpSpecializedILi5ENS5_IJNS4_1CILi1EEESB_SB_EEENS1_35KernelTmaWarpSpecializedCooperativeEEENS5_IJNSA_ILi256EEESF_NSA_ILi128EEEEEEfNS5_IJlSB_lEEEfSI_NS4_8TiledMMAINS4_8MMA_AtomIJNS4_4SM904GMMA30MMA_64x256x8_F32TF32TF32_SS_TNILNSM_7ScaleInE1ELSO_1EEEEEENS4_6LayoutINS5_IJNSA_ILi2EEESB_SB_EEENS5_IJSB_NSA_ILi0EEESU_EEEEENS5_IJNS4_10UnderscoreESX_SX_EEEEENS4_13SM90_TMA_LOADENS4_14ComposedLayoutINS4_7SwizzleILi3ELi4ELi3EEENS4_18smem_ptr_flag_bitsILi32EEENSR_INS5_IJNSA_ILi8EEENSA_ILi32EEEEEENS5_IJS17_SB_EEEEEEEvNS4_8identityES10_S1B_vS1C_EENS_8epilogue10collective6detail29Sm90TmaWarpSpecializedAdapterINS1F_15DefaultEpilogueIfSI_SI_NS1E_6thread17LinearCombinationIfLi1EffLNS1J_9ScaleType4KindE0ELNS_15FloatRoundStyleE2EfEENS1_15EpilogueDefaultEEEEEvvEEEEvNT_6ParamsE,@"STO_CUDA_ENTRY STV_DEFAULT"
_ZN7cutlass13device_kernelINS_4gemm6kernel13GemmUniversalIN4cute5tupleIJiiiiEEENS1_10collective13CollectiveMmaINS1_34MainloopSm90TmaGmmaWarpSpecializedILi5ENS5_IJNS4_1CILi1EEESB_SB_EEENS1_35KernelTmaWarpSpecializedCooperativeEEENS5_IJNSA_ILi256EEESF_NSA_ILi128EEEEEEfNS5_IJlSB_lEEEfSI_NS4_8TiledMMAINS4_8MMA_AtomIJNS4_4SM904GMMA30MMA_64x256x8_F32TF32TF32_SS_TNILNSM_7ScaleInE1ELSO_1EEEEEENS4_6LayoutINS5_IJNSA_ILi2EEESB_SB_EEENS5_IJSB_NSA_ILi0EEESU_EEEEENS5_IJNS4_10UnderscoreESX_SX_EEEEENS4_13SM90_TMA_LOADENS4_14ComposedLayoutINS4_7SwizzleILi3ELi4ELi3EEENS4_18smem_ptr_flag_bitsILi32EEENSR_INS5_IJNSA_ILi8EEENSA_ILi32EEEEEENS5_IJS17_SB_EEEEEEEvNS4_8identityES10_S1B_vS1C_EENS_8epilogue10collective6detail29Sm90TmaWarpSpecializedAdapterINS1F_15DefaultEpilogueIfSI_SI_NS1E_6thread17LinearCombinationIfLi1EffLNS1J_9ScaleType4KindE0ELNS_15FloatRoundStyleE2EfEENS1_15EpilogueDefaultEEEEEvvEEEEvNT_6ParamsE:
[----:B------:R-:W0:Y:S02]  /*0000*/  LDC R1, c[0x0][0x28] ;  /* 0x00000a00ff017b82 */ /* 0x000e240000000800 */
[----:B0-----:R-:W-:Y:S01]  /*0010*/  IADD3 R1, R1, -0x17d0, RZ ;  /* 0xffffe83001017810 */ /* 0x001fe20007ffe0ff */
[----:B------:R-:W0:Y:S01]  /*0020*/  S2R R2, SR_TID.X ;  /* 0x0000000000027919 */ /* 0x000e220000002100 */
[----:B------:R-:W-:Y:S01]  /*0030*/  ELECT P0, URZ, PT ;  /* 0x00000000003f782f */ /* 0x000fe20003800000 */
[----:B------:R-:W-:Y:S01]  /*0040*/  BSSY B0, `(.L_x_0) ;  /* 0x0000015000007945 */ /* 0x000fe20003800000 */
[--C-:B0-----:R-:W-:Y:S02]  /*0050*/  SHF.R.U32.HI R0, RZ, 0x5, R2.reuse ;  /* 0x00000005ff007819 */ /* 0x101fe40000011602 */
[----:B------:R-:W-:-:S03]  /*0060*/  SHF.R.U32.HI R160, RZ, 0x7, R2 ;  /* 0x00000007ffa07819 */ /* 0x000fc60000011602 */
[----:B------:R-:W0:Y:S04]  /*0070*/  SHFL.IDX PT, R3, R0, RZ, 0x1f ;  /* 0x00001fff00037589 */ /* 0x000e2800000e0000 */
[----:B------:R-:W1:Y:S01]  /*0080*/  SHFL.IDX PT, R2, R160, RZ, 0x1f ;  /* 0x00001fffa0027589 */ /* 0x000e6200000e0000 */
[----:B0-----:R-:W-:Y:S02]  /*0090*/  R2UR UR10, R3 ;  /* 0x00000000030a72ca */ /* 0x001fe400000e0000 */
[----:B-1----:R-:W-:-:S11]  /*00a0*/  R2UR UR5, R2 ;  /* 0x00000000020572ca */ /* 0x002fd600000e0000 */
[----:B------:R-:W-:Y:S02]  /*00b0*/  USHF.R.S32.HI UR4, URZ, 0x1f, UR10 ;  /* 0x0000001f3f047899 */ /* 0x000fe4000801140a */
[----:B------:R-:W-:Y:S02]  /*00c0*/  ISETP.NE.OR P0, PT, RZ, UR10, !P0 ;  /* 0x0000000aff007c0c */ /* 0x000fe4000c705670 */
[----:B------:R-:W-:-:S04]  /*00d0*/  ULEA.HI UR4, UR4, UR10, URZ, 0x2 ;  /* 0x0000000a04047291 */ /* 0x000fc8000f8f103f */
[----:B------:R-:W-:-:S04]  /*00e0*/  ULOP3.LUT UR4, UR4, 0xfffffffc, URZ, 0xc0, !UPT ;  /* 0xfffffffc04047892 */ /* 0x000fc8000f8ec03f */
[----:B------:R-:W-:-:S03]  /*00f0*/  UIADD3 UR10, UR10, -UR4, URZ ;  /* 0x800000040a0a7290 */ /* 0x000fc6000fffe03f */
[----:B------:R-:W-:Y:S09]  /*0100*/  @P0 BRA `(.L_x_1) ;  /* 0x0000000000200947 */ /* 0x000ff20003800000 */
[----:B------:R-:W-:Y:S02]  /*0110*/  ULDC.64 UR6, c[0x0][0x198] ;  /* 0x0000660000067ab9 */ /* 0x000fe40000000a00 */
[----:B------:R-:W-:Y:S02]  /*0120*/  UIADD3 UR8, UP0, UR6, 0xf0, URZ ;  /* 0x000000f006087890 */ /* 0x000fe4000ff1e03f */
[----:B------:R-:W-:Y:S02]  /*0130*/  UIADD3 UR6, UP1, UR6, 0x1f0, URZ ;  /* 0x000001f006067890 */ /* 0x000fe4000ff3e03f */
[----:B------:R-:W-:Y:S02]  /*0140*/  UIADD3.X UR9, URZ, UR7, URZ, UP0, !UPT ;  /* 0x000000073f097290 */ /* 0x000fe400087fe43f */
[----:B------:R-:W-:-:S07]  /*0150*/  UIADD3.X UR7, URZ, UR7, URZ, UP1, !UPT ;  /* 0x000000073f077290 */ /* 0x000fce0008ffe43f */
[----:B------:R0:W-:Y:S02]  /*0160*/  UTMACCTL.PF [UR8] ;  /* 0x00000000080079b9 */ /* 0x0001e40008040000 */
[----:B------:R0:W-:Y:S02]  /*0170*/  UTMACCTL.PF [UR6] ;  /* 0x00000000060079b9 */ /* 0x0001e40008040000 */
[----:B0-----:R-:W-:Y:S01]  /*0180*/  NOP ;  /* 0x0000000000007918 */ /* 0x001fe20000000000 */
.L_x_1:
[----:B------:R-:W-:Y:S05]  /*0190*/  BSYNC B0 ;  /* 0x0000000000007941 */ /* 0x000fea0003800000 */
.L_x_0:
[----:B------:R-:W0:Y:S01]  /*01a0*/  SHFL.IDX PT, R2, R0, RZ, 0x1f ;  /* 0x00001fff00027589 */ /* 0x000e2200000e0000 */
[----:B------:R-:W-:Y:S01]  /*01b0*/  UISETP.NE.AND UP0, UPT, UR10, 0x3, UPT ;  /* 0x000000030a00788c */ /* 0x000fe2000bf05270 */
[----:B------:R-:W-:Y:S01]  /*01c0*/  ISETP.NE.AND P1, PT, RZ, UR5, PT ;  /* 0x00000005ff007c0c */ /* 0x000fe2000bf25270 */
[----:B------:R-:W-:Y:S02]  /*01d0*/  UIADD3 UR18, UR5, -0x1, URZ ;  /* 0xffffffff05127890 */ /* 0x000fe4000fffe03f */
[----:B------:R-:W-:Y:S02]  /*01e0*/  UISETP.EQ.OR UP0, UPT, UR10, URZ, !UP0 ;  /* 0x0000003f0a00728c */ /* 0x000fe4000c702670 */
[----:B------:R-:W-:Y:S02]  /*01f0*/  UISETP.GE.U32.AND UP1, UPT, UR18, 0x2, UPT ;  /* 0x000000021200788c */ /* 0x000fe4000bf26070 */
[----:B------:R-:W-:-:S04]  /*0200*/  UISETP.EQ.AND UP0, UPT, UR5, URZ, UP0 ;  /* 0x0000003f0500728c */ /* 0x000fc80008702270 */
[----:B------:R-:W-:-:S04]  /*0210*/  USEL UR37, URZ, 0x1, !UP0 ;  /* 0x000000013f257887 */ /* 0x000fc8000c000000 */
[----:B------:R-:W-:Y:S01]  /*0220*/  USEL UR37, UR37, 0x2, UP1 ;  /* 0x0000000225257887 */ /* 0x000fe20008800000 */
[----:B0-----:R-:W-:-:S13]  /*0230*/  ISETP.NE.AND P0, PT, R2, RZ, PT ;  /* 0x000000ff0200720c */ /* 0x001fda0003f05270 */
[----:B------:R-:W-:Y:S05]  /*0240*/  @P0 BRA `(.L_x_2) ;  /* 0x0000000000600947 */ /* 0x000fea0003800000 */
[----:B------:R-:W0:Y:S01]  /*0250*/  S2UR UR8, SR_CgaCtaId ;  /* 0x00000000000879c3 */ /* 0x000e220000008800 */
[----:B------:R-:W-:Y:S01]  /*0260*/  UMOV UR4, 0x400 ;  /* 0x0000040000047882 */ /* 0x000fe20000000000 */
[----:B------:R-:W-:Y:S01]  /*0270*/  UMOV UR5, 0x1 ;  /* 0x0000000100057882 */ /* 0x000fe20000000000 */
[----:B------:R-:W-:Y:S01]  /*0280*/  UMOV UR6, 0x100 ;  /* 0x0000010000067882 */ /* 0x000fe20000000000 */
[----:B------:R-:W-:Y:S01]  /*0290*/  ELECT P0, URZ, PT ;  /* 0x00000000003f782f */ /* 0x000fe20003800000 */
[----:B------:R-:W-:-:S04]  /*02a0*/  UIADD3 UR6, -UR6, 0x100000, URZ ;  /* 0x0010000006067890 */ /* 0x000fc8000fffe13f */
[----:B------:R-:W-:Y:S02]  /*02b0*/  USHF.L.U32 UR7, UR6, 0xb, URZ ;  /* 0x0000000b06077899 */ /* 0x000fe4000800063f */
[----:B------:R-:W-:Y:S02]  /*02c0*/  USHF.L.U32 UR6, UR6, 0x1, URZ ;  /* 0x0000000106067899 */ /* 0x000fe4000800063f */
[----:B0-----:R-:W-:Y:S02]  /*02d0*/  ULEA UR8, UR8, UR4, 0x18 ;  /* 0x0000000408087291 */ /* 0x001fe4000f8ec03f */
[----:B------:R-:W-:-:S04]  /*02e0*/  UIADD3 UR4, -UR5, 0x100000, URZ ;  /* 0x0010000005047890 */ /* 0x000fc8000fffe13f */
[----:B------:R-:W-:Y:S02]  /*02f0*/  USHF.L.U32 UR5, UR4, 0xb, URZ ;  /* 0x0000000b04057899 */ /* 0x000fe4000800063f */
[----:B------:R-:W-:Y:S01]  /*0300*/  USHF.L.U32 UR4, UR4, 0x1, URZ ;  /* 0x0000000104047899 */ /* 0x000fe2000800063f */
[----:B------:R-:W0:Y:S11]  /*0310*/  FENCE.VIEW.ASYNC.S ;  /* 0x00000000000073c6 */ /* 0x000e360000000000 */
[----:B0-----:R0:W1:Y:S01]  /*0320*/  SYNCS.EXCH.64 URZ, [UR8], UR4 ;  /* 0x00000004083f75b2 */ /* 0x0010620008000100 */
[----:B------:R0:W2:Y:S01]  /*0330*/  SYNCS.EXCH.64 URZ, [UR8+0x28], UR6 ;  /* 0x00002806083f75b2 */ /* 0x0000a20008000100 */
[----:B------:R0:W3:Y:S01]  /*0340*/  SYNCS.EXCH.64 URZ, [UR8+0x8], UR4 ;  /* 0x00000804083f75b2 */ /* 0x0000e20008000100 */
[----:B------:R0:W4:Y:S01]  /*0350*/  SYNCS.EXCH.64 URZ, [UR8+0x30], UR6 ;  /* 0x00003006083f75b2 */ /* 0x0001220008000100 */
[----:B------:R0:W0:Y:S01]  /*0360*/  SYNCS.EXCH.64 URZ, [UR8+0x10], UR4 ;  /* 0x00001004083f75b2 */ /* 0x0000220008000100 */
[----:B------:R0:W0:Y:S01]  /*0370*/  SYNCS.EXCH.64 URZ, [UR8+0x38], UR6 ;  /* 0x00003806083f75b2 */ /* 0x0000220008000100 */
[----:B------:R0:W0:Y:S01]  /*0380*/  SYNCS.EXCH.64 URZ, [UR8+0x18], UR4 ;  /* 0x00001804083f75b2 */ /* 0x0000220008000100 */
[----:B------:R0:W0:Y:S01]  /*0390*/  SYNCS.EXCH.64 URZ, [UR8+0x40], UR6 ;  /* 0x00004006083f75b2 */ /* 0x0000220008000100 */
[----:B------:R0:W0:Y:S01]  /*03a0*/  SYNCS.EXCH.64 URZ, [UR8+0x20], UR4 ;  /* 0x00002004083f75b2 */ /* 0x0000220008000100 */
[----:B------:R0:W0:Y:S01]  /*03b0*/  SYNCS.EXCH.64 URZ, [UR8+0x48], UR6 ;  /* 0x00004806083f75b2 */ /* 0x0000220008000100 */
[----:B------:R-:W-:Y:S01]  /*03c0*/  NOP ;  /* 0x0000000000007918 */ /* 0x000fe20000000000 */
.L_x_2:
[----:B------:R-:W5:Y:S01]  /*03d0*/  SHFL.IDX PT, R0, R0, RZ, 0x1f ;  /* 0x00001fff00007589 */ /* 0x000f6200000e0000 */
[----:B------:R-:W-:Y:S01]  /*03e0*/  ELECT P0, URZ, PT ;  /* 0x00000000003f782f */ /* 0x000fe20003800000 */
[----:B------:R-:W1:Y:S01]  /*03f0*/  S2UR UR17, SR_CTAID.Y ;  /* 0x00000000001179c3 */ /* 0x000e620000002600 */
[----:B0-----:R-:W-:Y:S01]  /*0400*/  ULDC UR5, c[0x0][0x65c] ;  /* 0x0001970000057ab9 */ /* 0x001fe20000000800 */
[----:B------:R-:W-:Y:S01]  /*0410*/  UMOV UR12, 0x20 ;  /* 0x00000020000c7882 */ /* 0x000fe20000000000 */
[----:B------:R-:W-:Y:S01]  /*0420*/  UISETP.NE.AND UP2, UPT, UR5, 0x1, UPT ;  /* 0x000000010500788c */ /* 0x000fe2000bf45270 */
[----:B------:R-:W-:Y:S01]  /*0430*/  NOP ;  /* 0x0000000000007918 */ /* 0x000fe20000000000 */
[----:B------:R-:W-:Y:S02]  /*0440*/  NOP ;  /* 0x0000000000007918 */ /* 0x000fe40000000000 */
[----:B------:R-:W-:Y:S01]  /*0450*/  UP2UR UR38, UPR, URZ, 0x4 ;  /* 0x000000043f267883 */ /* 0x000fe20008000000 */
[----:B------:R-:W0:Y:S01]  /*0460*/  S2UR UR4, SR_CTAID.X ;  /* 0x00000000000479c3 */ /* 0x000e220000002500 */
[----:B------:R-:W-:-:S02]  /*0470*/  PLOP3.LUT P2, PT, PT, PT, UP2, 0x80, 0x0 ;  /* 0x000000000000781c */ /* 0x000fc40003f4f028 */
[----:B------:R-:W-:Y:S02]  /*0480*/  PLOP3.LUT P4, PT, PT, PT, UP2, 0x80, 0x0 ;  /* 0x000000000000781c */ /* 0x000fe40003f8f028 */
[----:B------:R-:W-:Y:S01]  /*0490*/  PLOP3.LUT P3, PT, PT, PT, UP2, 0x80, 0x0 ;  /* 0x000000000000781c */ /* 0x000fe20003f6f028 */
[----:B------:R-:W-:Y:S01]  /*04a0*/  @UP2 ULDC UR14, c[0x0][0x10] ;  /* 0x00000400000e2ab9 */ /* 0x000fe20000000800 */
[----:B------:R-:W-:Y:S01]  /*04b0*/  @UP2 UMOV UR9, URZ ;  /* 0x0000003f00092c82 */ /* 0x000fe20008000000 */
[----:B------:R-:W-:Y:S01]  /*04c0*/  @!UP2 ULDC UR11, c[0x0][0xc] ;  /* 0x00000300000baab9 */ /* 0x000fe20000000800 */
[----:B-----5:R-:W-:Y:S01]  /*04d0*/  ISETP.NE.OR P0, PT, R0, RZ, !P0 ;  /* 0x000000ff0000720c */ /* 0x020fe20004705670 */
[----:B-1----:R-:W-:Y:S02]  /*04e0*/  @UP2 UMOV UR7, UR17 ;  /* 0x0000001100072c82 */ /* 0x002fe40008000000 */
[----:B------:R-:W-:Y:S01]  /*04f0*/  @UP2 UMOV UR8, UR7 ;  /* 0x0000000700082c82 */ /* 0x000fe20008000000 */
[----:B------:R-:W-:Y:S01]  /*0500*/  @!UP2 UMOV UR7, UR17 ;  /* 0x000000110007ac82 */ /* 0x000fe20008000000 */
[----:B0-----:R-:W-:-:S08]  /*0510*/  @UP2 UIMAD.WIDE.U32 UR14, UR4, UR14, UR8 ;  /* 0x0000000e040e22a5 */ /* 0x001fd0000f8e0008 */
[----:B------:R-:W-:Y:S01]  /*0520*/  VOTEU.ALL UP0, P0 ;  /* 0x00000000003f7886 */ /* 0x000fe20000000000 */
[----:B------:R-:W-:Y:S01]  /*0530*/  VOTEU.ALL UP1, P0 ;  /* 0x00000000003f7886 */ /* 0x000fe20000020000 */
[----:B------:R-:W-:Y:S01]  /*0540*/  IMAD.U32 R2, RZ, RZ, UR14 ;  /* 0x0000000eff027e24 */ /* 0x000fe2000f8e00ff */
[----:B------:R-:W-:Y:S02]  /*0550*/  MOV R3, UR15 ;  /* 0x0000000f00037c02 */ /* 0x000fe40008000f00 */
[----:B------:R-:W0:Y:S01]  /*0560*/  @!UP0 S2UR UR6, SR_CgaCtaId ;  /* 0x00000000000689c3 */ /* 0x000e220000008800 */
[----:B------:R-:W-:Y:S01]  /*0570*/  @!UP0 UMOV UR5, 0x400 ;  /* 0x0000040000058882 */ /* 0x000fe20000000000 */
[----:B------:R-:W-:-:S04]  /*0580*/  @!UP0 UIADD3 UR12, -UR12, 0x100000, URZ ;  /* 0x001000000c0c8890 */ /* 0x000fc8000fffe13f */
[----:B------:R-:W-:Y:S02]  /*0590*/  @!UP0 USHF.L.U32 UR13, UR12, 0xb, URZ ;  /* 0x0000000b0c0d8899 */ /* 0x000fe4000800063f */
[----:B------:R-:W-:Y:S02]  /*05a0*/  @!UP0 USHF.L.U32 UR12, UR12, 0x1, URZ ;  /* 0x000000010c0c8899 */ /* 0x000fe4000800063f */
[----:B0-----:R-:W-:Y:S01]  /*05b0*/  @!UP0 ULEA UR16, UR6, UR5, 0x18 ;  /* 0x0000000506108291 */ /* 0x001fe2000f8ec03f */
[----:B------:R-:W-:Y:S01]  /*05c0*/  VOTEU.ALL UP0, P0 ;  /* 0x00000000003f7886 */ /* 0x000fe20000000000 */
[----:B------:R-:W-:Y:S01]  /*05d0*/  PLOP3.LUT P0, PT, PT, PT, UP2, 0x80, 0x0 ;  /* 0x000000000000781c */ /* 0x000fe20003f0f028 */
[----:B------:R-:W-:Y:S01]  /*05e0*/  UMOV UR5, URZ ;  /* 0x0000003f00057c82 */ /* 0x000fe20008000000 */
[----:B------:R-:W-:Y:S01]  /*05f0*/  @UP2 UMOV UR6, URZ ;  /* 0x0000003f00062c82 */ /* 0x000fe20008000000 */
[----:B------:R-:W-:Y:S02]  /*0600*/  @!UP2 UIMAD.WIDE.U32 UR8, UR11, UR7, UR4 ;  /* 0x000000070b08a2a5 */ /* 0x000fe4000f8e0004 */
[----:B------:R-:W-:-:S04]  /*0610*/  @UP2 UIADD3 UR6, UR15, UR6, URZ ;  /* 0x000000060f062290 */ /* 0x000fc8000fffe03f */
[----:B------:R-:W-:Y:S01]  /*0620*/  MOV R5, UR9 ;  /* 0x0000000900057c02 */ /* 0x000fe20008000f00 */
[----:B------:R-:W0:Y:S02]  /*0630*/  FENCE.VIEW.ASYNC.S ;  /* 0x00000000000073c6 */ /* 0x000e240000000000 */
[----:B0-----:R0:W2:Y:S01]  /*0640*/  @!UP0 SYNCS.EXCH.64 URZ, [UR16+0x60], UR12 ;  /* 0x0000600c103f85b2 */ /* 0x0010a20008000100 */
[----:B------:R-:W-:Y:S01]  /*0650*/  @P2 MOV R6, UR6 ;  /* 0x0000000600062c02 */ /* 0x000fe20008000f00 */
[----:B------:R-:W-:Y:S01]  /*0660*/  IMAD.U32 R4, RZ, RZ, UR8 ;  /* 0x00000008ff047e24 */ /* 0x000fe2000f8e00ff */
[----:B------:R-:W-:Y:S01]  /*0670*/  @!P4 MOV R6, R5 ;  /* 0x000000050006c202 */ /* 0x000fe20000000f00 */
[----:B------:R-:W-:Y:S01]  /*0680*/  @P0 IMAD.MOV.U32 R7, RZ, RZ, R2 ;  /* 0x000000ffff070224 */ /* 0x000fe200078e0002 */
[----:B------:R-:W-:Y:S01]  /*0690*/  MOV R3, UR9 ;  /* 0x0000000900037c02 */ /* 0x000fe20008000f00 */
[----:B------:R-:W-:Y:S02]  /*06a0*/  IMAD.U32 R2, RZ, RZ, UR8 ;  /* 0x00000008ff027e24 */ /* 0x000fe4000f8e00ff */
[----:B------:R0:W-:Y:S02]  /*06b0*/  STL [R1+0x200], R6 ;  /* 0x0002000601007387 */ /* 0x0001e40000100800 */
[----:B------:R-:W-:-:S05]  /*06c0*/  @!P3 IMAD.MOV.U32 R7, RZ, RZ, R2 ;  /* 0x000000ffff07b224 */ /* 0x000fca00078e0002 */
[----:B------:R0:W-:Y:S01]  /*06d0*/  STL [R1+0x204], R7 ;  /* 0x0002040701007387 */ /* 0x0001e20000100800 */
[----:B------:R0:W2:Y:S01]  /*06e0*/  @!UP1 SYNCS.EXCH.64 URZ, [UR16+0x68], UR12 ;  /* 0x0000680c103f95b2 */ /* 0x0000a20008000100 */
[----:B------:R-:W-:Y:S01]  /*06f0*/  NOP ;  /* 0x0000000000007918 */ /* 0x000fe20000000000 */
[----:B--234-:R-:W-:Y:S06]  /*0700*/  BAR.SYNC.DEFER_BLOCKING 0x0 ;  /* 0x0000000000007b1d */ /* 0x01cfec0000010000 */
[----:B------:R-:W-:Y:S05]  /*0710*/  @!P1 BRA `(.L_x_3) ;  /* 0x000002e400809947 */ /* 0x000fea0003800000 */
[----:B------:R-:W-:-:S06]  /*0720*/  UISETP.GT.U32.AND UP0, UPT, UR18, 0x1, UPT ;  /* 0x000000011200788c */ /* 0x000fcc000bf04070 */
[----:B------:R-:W-:-:S13]  /*0730*/  PLOP3.LUT P0, PT, PT, PT, UP0, 0x80, 0x0 ;  /* 0x000000000000781c */ /* 0x000fda0003f0f008 */
[----:B0-----:R-:W-:Y:S05]  /*0740*/  @P0 EXIT ;  /* 0x000000000000094d */ /* 0x001fea0003800000 */
[----:B------:R-:W-:Y:S01]  /*0750*/  ULDC.64 UR8, c[0x0][0x650] ;  /* 0x0001940000087ab9 */ /* 0x000fe20000000a00 */
[----:B------:R-:W-:Y:S01]  /*0760*/  UMOV UR40, 0xffffffff ;  /* 0xffffffff00287882 */ /* 0x000fe20000000000 */
[----:B------:R-:W-:Y:S01]  /*0770*/  ISETP.GE.U32.AND P0, PT, R7, UR8, PT ;  /* 0x0000000807007c0c */ /* 0x000fe2000bf06070 */
[----:B------:R-:W-:Y:S01]  /*0780*/  UMOV UR41, 0xffffffff ;  /* 0xffffffff00297882 */ /* 0x000fe20000000000 */
[----:B------:R-:W-:Y:S01]  /*0790*/  UMOV UR42, 0xffffffff ;  /* 0xffffffff002a7882 */ /* 0x000fe20000000000 */
[----:B------:R-:W-:Y:S02]  /*07a0*/  PRMT R0, RZ, 0x7610, R0 ;  /* 0x00007610ff007816 */ /* 0x000fe40000000000 */
[----:B------:R-:W-:-:S13]  /*07b0*/  ISETP.GE.U32.AND.EX P0, PT, R6, UR9, PT, P0 ;  /* 0x0000000906007c0c */ /* 0x000fda000bf06100 */
[----:B------:R-:W-:Y:S05]  /*07c0*/  @P0 BRA `(.L_x_4) ;  /* 0x0000000400800947 */ /* 0x000fea0003800000 */
[----:B------:R-:W-:Y:S01]  /*07d0*/  I2FP.F32.U32 R0, UR4 ;  /* 0x0000000400007c45 */ /* 0x000fe20008201000 */
[----:B------:R-:W-:Y:S01]  /*07e0*/  ULDC.64 UR16, c[0x0][0x628] ;  /* 0x00018a0000107ab9 */ /* 0x000fe20000000a00 */
[----:B------:R-:W-:Y:S01]  /*07f0*/  ULDC UR6, c[0x0][0x150] ;  /* 0x0000540000067ab9 */ /* 0x000fe20000000800 */
[----:B------:R-:W-:Y:S01]  /*0800*/  ISETP.NE.U32.AND P0, PT, RZ, UR16, PT ;  /* 0x00000010ff007c0c */ /* 0x000fe2000bf05070 */
[----:B------:R-:W-:Y:S01]  /*0810*/  ULDC UR15, c[0x0][0x630] ;  /* 0x00018c00000f7ab9 */ /* 0x000fe20000000800 */
[----:B------:R-:W-:Y:S01]  /*0820*/  FMUL R0, R0, UR6 ;  /* 0x0000000600007c20 */ /* 0x000fe20008400000 */
[----:B------:R-:W-:Y:S01]  /*0830*/  R2UR UR18, R7 ;  /* 0x00000000071272ca */ /* 0x000fe200000e0000 */
[----:B------:R-:W-:Y:S01]  /*0840*/  ULDC UR20, c[0x0][0x154] ;  /* 0x0000550000147ab9 */ /* 0x000fe20000000800 */
[----:B------:R-:W-:Y:S01]  /*0850*/  ISETP.NE.AND.EX P0, PT, RZ, UR17, PT, P0 ;  /* 0x00000011ff007c0c */ /* 0x000fe2000bf05300 */
[----:B------:R0:W1:Y:S01]  /*0860*/  F2I.U32.TRUNC.NTZ R2, R0 ;  /* 0x0000000000027305 */ /* 0x000062000020f000 */
[----:B------:R-:W-:-:S02]  /*0870*/  R2UR UR19, R6 ;  /* 0x00000000061372ca */ /* 0x000fc400000e0000 */
[----:B------:R-:W-:Y:S02]  /*0880*/  R2UR UR8, R7 ;  /* 0x00000000070872ca */ /* 0x000fe400000e0000 */
[----:B------:R-:W-:-:S07]  /*0890*/  R2UR UR9, R6 ;  /* 0x00000000060972ca */ /* 0x000fce00000e0000 */
[----:B0-----:R-:W-:Y:S08]  /*08a0*/  @!P0 BRA `(.L_x_5) ;  /* 0x0000000000308947 */ /* 0x001ff00003800000 */
[----:B------:R-:W-:Y:S01]  /*08b0*/  R2UR UR8, R7 ;  /* 0x00000000070872ca */ /* 0x000fe200000e0000 */
[----:B------:R-:W-:Y:S01]  /*08c0*/  ULDC UR6, c[0x0][0x634] ;  /* 0x00018d0000067ab9 */ /* 0x000fe20000000800 */
[----:B------:R-:W-:-:S11]  /*08d0*/  R2UR UR14, R6 ;  /* 0x00000000060e72ca */ /* 0x000fd600000e0000 */
[----:B------:R-:W-:-:S04]  /*08e0*/  UIADD3 UR6, UP0, UR8, UR6, URZ ;  /* 0x0000000608067290 */ /* 0x000fc8000ff1e03f */
[----:B------:R-:W-:-:S04]  /*08f0*/  UIADD3.X UR14, URZ, UR14, URZ, UP0, !UPT ;  /* 0x0000000e3f0e7290 */ /* 0x000fc800087fe43f */
[----:B------:R-:W-:-:S04]  /*0900*/  UIMAD.WIDE.U32 UR8, UR14, UR16, URZ ;  /* 0x000000100e0872a5 */ /* 0x000fc8000f8e003f */
[----:B------:R-:W-:Y:S02]  /*0910*/  UIMAD.WIDE.U32 UR10, UP0, UR6, UR17, UR8 ;  /* 0x00000011060a72a5 */ /* 0x000fe4000f800008 */
[----:B------:R-:W-:Y:S02]  /*0920*/  UIMAD.WIDE.U32 UR8, UR6, UR16, URZ ;  /* 0x00000010060872a5 */ /* 0x000fe4000f8e003f */
[----:B------:R-:W-:Y:S02]  /*0930*/  UIADD3.X UR13, URZ, URZ, URZ, UP0, !UPT ;  /* 0x0000003f3f0d7290 */ /* 0x000fe400087fe43f */
[----:B------:R-:W-:Y:S01]  /*0940*/  UIADD3 URZ, UP0, UR9, UR10, URZ ;  /* 0x0000000a093f7290 */ /* 0x000fe2000ff1e03f */
[----:B------:R-:W-:-:S03]  /*0950*/  UMOV UR12, UR11 ;  /* 0x0000000b000c7c82 */ /* 0x000fc60008000000 */
[----:B------:R-:W-:-:S12]  /*0960*/  UIMAD.WIDE.U32.X UR8, UR14, UR17, UR12, UP0 ;  /* 0x000000110e0872a5 */ /* 0x000fd800080e040c */
.L_x_5:
[----:B------:R-:W-:Y:S01]  /*0970*/  USHF.R.U64 UR42, UR8, UR15, UR9 ;  /* 0x0000000f082a7299 */ /* 0x000fe20008001209 */
[----:B------:R-:W-:Y:S01]  /*0980*/  I2FP.F32.U32 R0, UR7 ;  /* 0x0000000700007c45 */ /* 0x000fe20008201000 */
[----:B------:R-:W-:Y:S01]  /*0990*/  USHF.R.U32.HI UR5, URZ, UR15, UR9 ;  /* 0x0000000f3f057299 */ /* 0x000fe20008011609 */
[----:B-1----:R-:W-:Y:S01]  /*09a0*/  R2UR UR12, R2 ;  /* 0x00000000020c72ca */ /* 0x002fe200000e0000 */
[----:B------:R-:W-:Y:S02]  /*09b0*/  UIADD3 UR6, UP0, URZ, -UR42, URZ ;  /* 0x8000002a3f067290 */ /* 0x000fe4000ff1e03f */
[----:B------:R-:W-:Y:S01]  /*09c0*/  FMUL R0, R0, UR20 ;  /* 0x0000001400007c20 */ /* 0x000fe20008400000 */
[----:B------:R-:W-:Y:S01]  /*09d0*/  ULDC.64 UR8, c[0x0][0x620] ;  /* 0x0001880000087ab9 */ /* 0x000fe20000000a00 */
[----:B------:R-:W-:Y:S01]  /*09e0*/  UIADD3.X UR5, URZ, ~UR5, URZ, UP0, !UPT ;  /* 0x800000053f057290 */ /* 0x000fe200087fe43f */
[----:B------:R-:W-:Y:S01]  /*09f0*/  UMOV UR10, UR18 ;  /* 0x00000012000a7c82 */ /* 0x000fe20008000000 */
[----:B------:R-:W-:-:S02]  /*0a00*/  UMOV UR11, UR19 ;  /* 0x00000013000b7c82 */ /* 0x000fc40008000000 */
[----:B------:R-:W-:Y:S01]  /*0a10*/  UIMAD UR5, UR5, UR8, URZ ;  /* 0x00000008050572a4 */ /* 0x000fe2000f8e023f */
[----:B------:R-:W0:Y:S01]  /*0a20*/  F2I.U32.TRUNC.NTZ R0, R0 ;  /* 0x0000000000007305 */ /* 0x000e22000020f000 */
[----:B------:R-:W-:Y:S02]  /*0a30*/  UIMAD.WIDE.U32 UR10, UR6, UR8, UR10 ;  /* 0x00000008060a72a5 */ /* 0x000fe4000f8e000a */
[----:B------:R-:W-:Y:S01]  /*0a40*/  UIMAD UR6, UR6, UR9, UR5 ;  /* 0x00000009060672a4 */ /* 0x000fe2000f8e0205 */
[----:B------:R-:W-:Y:S01]  /*0a50*/  ULDC UR21, c[0x0][0x658] ;  /* 0x0001960000157ab9 */ /* 0x000fe20000000800 */
[----:B------:R-:W-:Y:S02]  /*0a60*/  UMOV UR19, 0xffffffff ;  /* 0xffffffff00137882 */ /* 0x000fe40000000000 */
[----:B------:R-:W-:Y:S01]  /*0a70*/  UIADD3 UR6, UR11, UR6, URZ ;  /* 0x000000060b067290 */ /* 0x000fe2000fffe03f */
[----:B------:R-:W-:Y:S01]  /*0a80*/  ULDC UR15, c[0x0][0x618] ;  /* 0x00018600000f7ab9 */ /* 0x000fe20000000800 */
[----:B------:R-:W-:Y:S01]  /*0a90*/  ULDC.64 UR8, c[0x0][0x640] ;  /* 0x0001900000087ab9 */ /* 0x000fe20000000a00 */
[----:B------:R-:W-:Y:S01]  /*0aa0*/  USHF.L.U32 UR11, UR19, UR21, URZ ;  /* 0x00000015130b7299 */ /* 0x000fe2000800063f */
[----:B------:R-:W-:Y:S01]  /*0ab0*/  ISETP.NE.U32.AND P0, PT, RZ, UR8, PT ;  /* 0x00000008ff007c0c */ /* 0x000fe2000bf05070 */
[----:B------:R-:W-:-:S02]  /*0ac0*/  USHF.R.U64 UR19, UR10, UR15, UR6 ;  /* 0x0000000f0a137299 */ /* 0x000fc40008001206 */
[----:B------:R-:W-:Y:S01]  /*0ad0*/  USHF.R.U32.HI UR10, URZ, UR15, UR6 ;  /* 0x0000000f3f0a7299 */ /* 0x000fe20008011606 */
[----:B0-----:R-:W-:Y:S01]  /*0ae0*/  R2UR UR14, R0 ;  /* 0x00000000000e72ca */ /* 0x001fe200000e0000 */
[----:B------:R-:W-:Y:S01]  /*0af0*/  ULDC UR17, c[0x0][0x608] ;  /* 0x0001820000117ab9 */ /* 0x000fe20000000800 */
[----:B------:R-:W-:Y:S01]  /*0b00*/  ISETP.NE.AND.EX P0, PT, RZ, UR9, PT, P0 ;  /* 0x00000009ff007c0c */ /* 0x000fe2000bf05300 */
[----:B------:R-:W-:Y:S02]  /*0b10*/  USHF.R.U64 UR23, UR19, UR17, UR10 ;  /* 0x0000001113177299 */ /* 0x000fe4000800120a */
[----:B------:R-:W-:Y:S01]  /*0b20*/  USHF.R.U32.HI UR10, URZ, UR17, UR10 ;  /* 0x000000113f0a7299 */ /* 0x000fe2000801160a */
[----:B------:R-:W-:Y:S01]  /*0b30*/  UMOV UR16, 0x1 ;  /* 0x0000000100107882 */ /* 0x000fe20000000000 */
[----:B------:R-:W-:Y:S02]  /*0b40*/  UIADD3 UR12, -UR12, URZ, URZ ;  /* 0x0000003f0c0c7290 */ /* 0x000fe4000fffe13f */
[----:B------:R-:W-:-:S02]  /*0b50*/  USHF.R.U64 UR24, UR23, UR21, UR10 ;  /* 0x0000001517187299 */ /* 0x000fc4000800120a */
[----:B------:R-:W-:Y:S01]  /*0b60*/  USHF.L.U32 UR6, UR16, UR21, URZ ;  /* 0x0000001510067299 */ /* 0x000fe2000800063f */
[----:B------:R-:W-:Y:S01]  /*0b70*/  ULDC UR13, c[0x0][0x144] ;  /* 0x00005100000d7ab9 */ /* 0x000fe20000000800 */
[----:B------:R-:W-:Y:S01]  /*0b80*/  ULDC UR5, c[0x0][0x600] ;  /* 0x0001800000057ab9 */ /* 0x000fe20000000800 */
[----:B------:R-:W-:Y:S02]  /*0b90*/  ULOP3.LUT UR16, URZ, UR11, URZ, 0x33, !UPT ;  /* 0x0000000b3f107292 */ /* 0x000fe4000f8e333f */
[----:B------:R-:W-:Y:S02]  /*0ba0*/  USHF.R.U32.HI UR11, URZ, UR21, UR10 ;  /* 0x000000153f0b7299 */ /* 0x000fe4000801160a */
[----:B------:R-:W-:Y:S02]  /*0bb0*/  UIADD3 UR18, UR5, -0x1, URZ ;  /* 0xffffffff05127890 */ /* 0x000fe4000fffe03f */
[----:B------:R-:W-:Y:S02]  /*0bc0*/  UIADD3 UR20, -UR14, URZ, URZ ;  /* 0x0000003f0e147290 */ /* 0x000fe4000fffe13f */
[----:B------:R-:W-:Y:S01]  /*0bd0*/  UIMAD UR4, UR13, UR12, UR4 ;  /* 0x0000000c0d0472a4 */ /* 0x000fe2000f8e0204 */
[----:B------:R-:W-:Y:S01]  /*0be0*/  ULDC UR25, c[0x0][0x148] ;  /* 0x0000520000197ab9 */ /* 0x000fe20000000800 */
[----:B------:R-:W-:Y:S01]  /*0bf0*/  ULDC UR21, c[0x0][0x648] ;  /* 0x0001920000157ab9 */ /* 0x000fe20000000800 */
[----:B------:R-:W-:Y:S01]  /*0c00*/  ULDC UR22, c[0x0][0x638] ;  /* 0x00018e0000167ab9 */ /* 0x000fe20000000800 */
[----:B------:R-:W-:Y:S01]  /*0c10*/  UMOV UR10, UR24 ;  /* 0x00000018000a7c82 */ /* 0x000fe20008000000 */
[----:B------:R-:W-:Y:S07]  /*0c20*/  @!P0 BRA `(.L_x_6) ;  /* 0x0000000000308947 */ /* 0x000fee0003800000 */
[----:B------:R-:W-:Y:S02]  /*0c30*/  ULDC UR14, c[0x0][0x64c] ;  /* 0x00019300000e7ab9 */ /* 0x000fe40000000800 */
        /* <DEDUP_REMOVED lines=8> */
[----:B------:R-:W-:-:S07]  /*0cc0*/  UIMAD.WIDE.U32.X UR8, UR17, UR9, UR14, UP0 ;  /* 0x00000009110872a5 */ /* 0x000fce00080e040e */
[----:B------:R-:W-:Y:S01]  /*0cd0*/  UMOV UR10, UR8 ;  /* 0x00000008000a7c82 */ /* 0x000fe20008000000 */
[----:B------:R-:W-:-:S05]  /*0ce0*/  UMOV UR11, UR9 ;  /* 0x00000009000b7c82 */ /* 0x000fca0008000000 */
.L_x_6:
[----:B------:R-:W-:Y:S01]  /*0cf0*/  UISETP.NE.AND UP0, UPT, UR38, URZ, UPT ;  /* 0x0000003f2600728c */ /* 0x000fe2000bf05270 */
[----:B------:R-:W-:Y:S01]  /*0d00*/  IMAD.MOV.U32 R0, RZ, RZ, 0x1 ;  /* 0x00000001ff007424 */ /* 0x000fe200078e00ff */
[----:B------:R-:W-:Y:S02]  /*0d10*/  USHF.R.U64 UR8, UR10, UR21, UR11 ;  /* 0x000000150a087299 */ /* 0x000fe4000800120b */
[----:B------:R-:W-:Y:S02]  /*0d20*/  ULOP3.LUT UR16, UR23, UR16, URZ, 0xc0, !UPT ;  /* 0x0000001017107292 */ /* 0x000fe4000f8ec03f */
[----:B------:R-:W-:Y:S02]  /*0d30*/  ULOP3.LUT UR18, UR19, UR18, URZ, 0xc0, !UPT ;  /* 0x0000001213127292 */ /* 0x000fe4000f8ec03f */
[----:B------:R-:W-:-:S03]  /*0d40*/  UIMAD UR16, UR6, UR8, UR16 ;  /* 0x00000008061072a4 */ /* 0x000fc6000f8e0210 */
[----:B------:R-:W-:Y:S02]  /*0d50*/  @UP0 UIMAD UR4, UR25, UR20, UR7 ;  /* 0x00000014190402a4 */ /* 0x000fe4000f8e0207 */
[----:B------:R-:W-:-:S04]  /*0d60*/  UIADD3 UR7, -UR8, URZ, URZ ;  /* 0x0000003f08077290 */ /* 0x000fc8000fffe13f */
[----:B------:R-:W-:-:S03]  /*0d70*/  UIMAD UR6, UR7, UR22, UR24 ;  /* 0x00000016070672a4 */ /* 0x000fc6000f8e0218 */
[----:B------:R-:W-:Y:S01]  /*0d80*/  ULDC UR7, c[0x0][0x610] ;  /* 0x0001840000077ab9 */ /* 0x000fe20000000800 */
[----:B------:R-:W-:Y:S02]  /*0d90*/  UIMAD UR6, UR6, UR5, UR18 ;  /* 0x00000005060672a4 */ /* 0x000fe4000f8e0212 */
[----:B------:R-:W-:-:S04]  /*0da0*/  UIMAD UR4, UR16, UR7, UR4 ;  /* 0x00000007100472a4 */ /* 0x000fc8000f8e0204 */
[----:B------:R-:W-:Y:S02]  /*0db0*/  USEL UR41, UR6, UR4, !UP0 ;  /* 0x0000000406297287 */ /* 0x000fe4000c000000 */
[----:B------:R-:W-:-:S12]  /*0dc0*/  USEL UR40, UR4, UR6, !UP0 ;  /* 0x0000000604287287 */ /* 0x000fd8000c000000 */
.L_x_4:
[----:B------:R-:W-:-:S08]  /*0dd0*/  NOP ;  /* 0x0000000000007918 */ /* 0x000fd00000000000 */
[----:B------:R-:W0:Y:S02]  /*0de0*/  USETMAXREG.TRY_ALLOC.CTAPOOL UP0, 0xf0 ;  /* 0x000000f0000079c8 */ /* 0x000e240008000600 */
[----:B0-----:R-:W-:-:S13]  /*0df0*/  PLOP3.LUT P0, PT, PT, PT, UP0, 0x80, 0x0 ;  /* 0x000000000000781c */ /* 0x001fda0003f0f008 */
[----:B------:R-:W-:Y:S05]  /*0e00*/  @!P0 BRA `(.L_x_4) ;  /* 0xfffffffc00f08947 */ /* 0x000fea000383ffff */
[----:B------:R-:W-:Y:S01]  /*0e10*/  ULDC.64 UR4, c[0x0][0x598] ;  /* 0x0001660000047ab9 */ /* 0x000fe20000000a00 */
[----:B------:R-:W-:Y:S01]  /*0e20*/  ULDC.64 UR44, c[0x0][0x208] ;  /* 0x00008200002c7ab9 */ /* 0x000fe20000000a00 */
[----:B------:R-:W-:-:S04]  /*0e30*/  ISETP.NE.U32.AND P0, PT, RZ, UR4, PT ;  /* 0x00000004ff007c0c */ /* 0x000fc8000bf05070 */
[----:B------:R-:W-:-:S13]  /*0e40*/  ISETP.NE.AND.EX P0, PT, RZ, UR5, PT, P0 ;  /* 0x00000005ff007c0c */ /* 0x000fda000bf05300 */
[----:B------:R-:W-:Y:S05]  /*0e50*/  @!P0 BRA `(.L_x_7) ;  /* 0x00000000001c8947 */ /* 0x000fea0003800000 */
[----:B------:R-:W0:Y:S02]  /*0e60*/  LDC.64 R2, c[0x0][0x598] ;  /* 0x00016600ff027b82 */ /* 0x000e240000000a00 */
[----:B0-----:R-:W2:Y:S02]  /*0e70*/  LDG.E.64 R2, desc[UR44][R2.64] ;  /* 0x0000002c02027981 */ /* 0x001ea4000c1e1b00 */
[----:B--2---:R-:W-:-:S04]  /*0e80*/  ISETP.NE.U32.AND P0, PT, R2, RZ, PT ;  /* 0x000000ff0200720c */ /* 0x004fc80003f05070 */
[----:B------:R-:W-:-:S13]  /*0e90*/  ISETP.NE.AND.EX P0, PT, R3, RZ, PT, P0 ;  /* 0x000000ff0300720c */ /* 0x000fda0003f05300 */
[----:B------:R-:W-:Y:S05]  /*0ea0*/  @!P0 BRA `(.L_x_7) ;  /* 0x0000000000088947 */ /* 0x000fea0003800000 */
[----:B------:R0:W5:Y:S01]  /*0eb0*/  LD.E R2, desc[UR44][R2.64] ;  /* 0x0000002c02027980 */ /* 0x000162000c101900 */
[----:B------:R-:W-:Y:S05]  /*0ec0*/  BRA `(.L_x_8) ;  /* 0x0000000000247947 */ /* 0x000fea0003800000 */
.L_x_7:
[----:B------:R-:W-:Y:S02]  /*0ed0*/  ULDC.64 UR4, c[0x0][0x588] ;  /* 0x0001620000047ab9 */ /* 0x000fe40000000a00 */
[----:B------:R-:W-:-:S04]  /*0ee0*/  ISETP.NE.U32.AND P0, PT, RZ, UR4, PT ;  /* 0x00000004ff007c0c */ /* 0x000fc8000bf05070 */
[----:B------:R-:W-:-:S13]  /*0ef0*/  ISETP.NE.AND.EX P0, PT, RZ, UR5, PT, P0 ;  /* 0x00000005ff007c0c */ /* 0x000fda000bf05300 */
[----:B------:R-:W-:Y:S05]  /*0f00*/  @!P0 BRA `(.L_x_9) ;  /* 0x00000000000c8947 */ /* 0x000fea0003800000 */
[----:B------:R-:W0:Y:S02]  /*0f10*/  LDC.64 R2, c[0x0][0x588] ;  /* 0x00016200ff027b82 */ /* 0x000e240000000a00 */
[----:B0-----:R1:W5:Y:S01]  /*0f20*/  LDG.E R2, desc[UR44][R2.64] ;  /* 0x0000002c02027981 */ /* 0x001362000c1e1900 */
[----:B------:R-:W-:Y:S05]  /*0f30*/  BRA `(.L_x_8) ;  /* 0x0000000000087947 */ /* 0x000fea0003800000 */
.L_x_9:
[----:B------:R-:W-:Y:S02]  /*0f40*/  ULDC UR4, c[0x0][0x580] ;  /* 0x0001600000047ab9 */ /* 0x000fe40000000800 */
[----:B------:R-:W-:-:S07]  /*0f50*/  MOV R2, UR4 ;  /* 0x0000000400027c02 */ /* 0x000fce0008000f00 */
.L_x_8:
[----:B------:R-:W-:Y:S02]  /*0f60*/  ULDC.64 UR4, c[0x0][0x5a0] ;  /* 0x0001680000047ab9 */ /* 0x000fe40000000a00 */
[----:B------:R-:W-:-:S04]  /*0f70*/  ISETP.NE.U32.AND P0, PT, RZ, UR4, PT ;  /* 0x00000004ff007c0c */ /* 0x000fc8000bf05070 */
[----:B------:R-:W-:-:S13]  /*0f80*/  ISETP.NE.AND.EX P0, PT, RZ, UR5, PT, P0 ;  /* 0x00000005ff007c0c */ /* 0x000fda000bf05300 */
[----:B------:R-:W-:Y:S05]  /*0f90*/  @!P0 BRA `(.L_x_10) ;  /* 0x00000000001c8947 */ /* 0x000fea0003800000 */
[----:B------:R-:W2:Y:S02]  /*0fa0*/  LDC.64 R4, c[0x0][0x5a0] ;  /* 0x00016800ff047b82 */ /* 0x000ea40000000a00 */
[----:B--2---:R-:W2:Y:S02]  /*0fb0*/  LDG.E.64 R4, desc[UR44][R4.64] ;  /* 0x0000002c04047981 */ /* 0x004ea4000c1e1b00 */
[----:B--2---:R-:W-:-:S04]  /*0fc0*/  ISETP.NE.U32.AND P0, PT, R4, RZ, PT ;  /* 0x000000ff0400720c */ /* 0x004fc80003f05070 */
[----:B------:R-:W-:-:S13]  /*0fd0*/  ISETP.NE.AND.EX P0, PT, R5, RZ, PT, P0 ;  /* 0x000000ff0500720c */ /* 0x000fda0003f05300 */
[----:B------:R-:W-:Y:S05]  /*0fe0*/  @!P0 BRA `(.L_x_10) ;  /* 0x0000000000088947 */ /* 0x000fea0003800000 */
[----:B------:R2:W5:Y:S01]  /*0ff0*/  LD.E R16, desc[UR44][R4.64] ;  /* 0x0000002c04107980 */ /* 0x000562000c101900 */
[----:B------:R-:W-:Y:S05]  /*1000*/  BRA `(.L_x_11) ;  /* 0x0000000000247947 */ /* 0x000fea0003800000 */
.L_x_10:
[----:B------:R-:W-:Y:S02]  /*1010*/  ULDC.64 UR4, c[0x0][0x590] ;  /* 0x0001640000047ab9 */ /* 0x000fe40000000a00 */
[----:B------:R-:W-:-:S04]  /*1020*/  ISETP.NE.U32.AND P0, PT, RZ, UR4, PT ;  /* 0x00000004ff007c0c */ /* 0x000fc8000bf05070 */
[----:B------:R-:W-:-:S13]  /*1030*/  ISETP.NE.AND.EX P0, PT, RZ, UR5, PT, P0 ;  /* 0x00000005ff007c0c */ /* 0x000fda000bf05300 */
[----:B------:R-:W-:Y:S05]  /*1040*/  @!P0 BRA `(.L_x_12) ;  /* 0x00000000000c8947 */ /* 0x000fea0003800000 */
[----:B------:R-:W2:Y:S02]  /*1050*/  LDC.64 R16, c[0x0][0x590] ;  /* 0x00016400ff107b82 */ /* 0x000ea40000000a00 */
[----:B--2---:R3:W5:Y:S01]  /*1060*/  LDG.E R16, desc[UR44][R16.64] ;  /* 0x0000002c10107981 */ /* 0x004762000c1e1900 */
[----:B------:R-:W-:Y:S05]  /*1070*/  BRA `(.L_x_11) ;  /* 0x0000000000087947 */ /* 0x000fea0003800000 */
.L_x_12:
[----:B------:R-:W-:Y:S02]  /*1080*/  ULDC UR4, c[0x0][0x584] ;  /* 0x0001610000047ab9 */ /* 0x000fe40000000800 */
[----:B------:R-:W-:-:S07]  /*1090*/  IMAD.U32 R16, RZ, RZ, UR4 ;  /* 0x00000004ff107e24 */ /* 0x000fce000f8e00ff */
.L_x_11:
[----:B------:R-:W-:-:S13]  /*10a0*/  LOP3.LUT P0, RZ, R0, 0xff, RZ, 0xc0, !PT ;  /* 0x000000ff00ff7812 */ /* 0x000fda000780c0ff */
[----:B------:R-:W-:Y:S05]  /*10b0*/  @!P0 EXIT ;  /* 0x000000000000894d */ /* 0x000fea0003800000 */
[----:B------:R-:W-:Y:S01]  /*10c0*/  ULDC UR4, c[0x0][0x28c] ;  /* 0x0000a30000047ab9 */ /* 0x000fe20000000800 */
[----:B------:R-:W-:Y:S01]  /*10d0*/  UMOV UR36, URZ ;  /* 0x0000003f00247c82 */ /* 0x000fe20008000000 */
[----:B------:R-:W-:Y:S01]  /*10e0*/  UIADD3 UR4, UR4, 0x7f, URZ ;  /* 0x0000007f04047890 */ /* 0x000fe2000fffe03f */
[----:B------:R-:W-:-:S03]  /*10f0*/  UMOV UR39, URZ ;  /* 0x0000003f00277c82 */ /* 0x000fc60008000000 */
[----:B------:R-:W-:-:S04]  /*1100*/  USHF.R.S32.HI UR5, URZ, 0x1f, UR4 ;  /* 0x0000001f3f057899 */ /* 0x000fc80008011404 */
[----:B------:R-:W-:-:S04]  /*1110*/  ULEA.HI UR5, UR5, UR4, URZ, 0x7 ;  /* 0x0000000405057291 */ /* 0x000fc8000f8f383f */
[----:B------:R-:W-:-:S12]  /*1120*/  USHF.R.S32.HI UR43, URZ, 0x7, UR5 ;  /* 0x000000073f2b7899 */ /* 0x000fd80008011405 */
.L_x_540:
[----:B----4-:R-:W4:Y:S01]  /*1130*/  S2R R0, SR_TID.X ;  /* 0x0000000000007919 */ /* 0x010f220000002100 */
[----:B------:R-:W0:Y:S01]  /*1140*/  S2UR UR6, SR_CgaCtaId ;  /* 0x00000000000679c3 */ /* 0x000e220000008800 */
[----:B------:R-:W-:Y:S02]  /*1150*/  UMOV UR46, 0x400 ;  /* 0x00000400002e7882 */ /* 0x000fe40000000000 */
[----:B0-----:R-:W-:Y:S01]  /*1160*/  ULEA UR46, UR6, UR46, 0x18 ;  /* 0x0000002e062e7291 */ /* 0x001fe2000f8ec03f */
[----:B----4-:R-:W-:-:S04]  /*1170*/  LOP3.LUT R0, R0, 0x80, RZ, 0xc0, !PT ;  /* 0x0000008000007812 */ /* 0x010fc800078ec0ff */
[----:B------:R-:W-:-:S06]  /*1180*/  SHF.R.U32.HI R0, RZ, 0x7, R0 ;  /* 0x00000007ff007819 */ /* 0x000fcc0000011600 */
[----:B------:R-:W0:Y:S02]  /*1190*/  SHFL.IDX PT, R0, R0, RZ, 0x1f ;  /* 0x00001fff00007589 */ /* 0x000e2400000e0000 */
[----:B0-----:R-:W-:-:S13]  /*11a0*/  R2UR UR4, R0 ;  /* 0x00000000000472ca */ /* 0x001fda00000e0000 */
[----:B------:R-:W-:-:S04]  /*11b0*/  ULEA.HI UR5, UR4, UR4, URZ, 0x1 ;  /* 0x0000000404057291 */ /* 0x000fc8000f8f083f */
[----:B------:R-:W-:-:S04]  /*11c0*/  ULOP3.LUT UR5, UR5, 0x7fffe, URZ, 0xc0, !UPT ;  /* 0x0007fffe05057892 */ /* 0x000fc8000f8ec03f */
[----:B------:R-:W-:-:S03]  /*11d0*/  UIADD3 UR5, UR4, -UR5, URZ ;  /* 0x8000000504057290 */ /* 0x000fc6000fffe03f */
[----:B------:R-:W-:Y:S01]  /*11e0*/  ULDC UR4, c[0x0][0x28c] ;  /* 0x0000a30000047ab9 */ /* 0x000fe20000000800 */
[----:B------:R-:W-:Y:S01]  /*11f0*/  ULEA UR5, UR5, UR46, 0xd ;  /* 0x0000002e05057291 */ /* 0x000fe2000f8e683f */
[----:B------:R-:W-:-:S03]  /*1200*/  ISETP.LT.AND P0, PT, RZ, UR4, PT ;  /* 0x00000004ff007c0c */ /* 0x000fc6000bf01270 */
[----:B------:R-:W-:-:S04]  /*1210*/  UIADD3 UR5, UR5, 0x100, URZ ;  /* 0x0000010005057890 */ /* 0x000fc8000fffe03f */
[----:B------:R-:W-:-:S04]  /*1220*/  USHF.R.U32.HI UR5, URZ, 0x4, UR5 ;  /* 0x000000043f057899 */ /* 0x000fc80008011605 */
[----:B------:R-:W-:Y:S02]  /*1230*/  ULOP3.LUT UR47, UR5, 0x3fff, URZ, 0xc0, !UPT ;  /* 0x00003fff052f7892 */ /* 0x000fe4000f8ec03f */
[----:B-123--:R-:W-:Y:S10]  /*1240*/  @P0 BRA `(.L_x_13) ;  /* 0x0000000000400947 */ /* 0x00eff40003800000 */
[----:B------:R-:W-:Y:S01]  /*1250*/  MOV R0, 0x0 ;  /* 0x0000000000007802 */ /* 0x000fe20000000f00 */
[----:B------:R-:W-:Y:S01]  /*1260*/  ULDC.64 UR4, c[0x4][0x68] ;  /* 0x01001a0000047ab9 */ /* 0x000fe20000000a00 */
[----:B------:R-:W-:Y:S01]  /*1270*/  ULDC.64 UR6, c[0x4][0x8] ;  /* 0x0100020000067ab9 */ /* 0x000fe20000000a00 */
[----:B--2---:R-:W-:Y:S01]  /*1280*/  MOV R4, UR4 ;  /* 0x0000000400047c02 */ /* 0x004fe20008000f00 */
[----:B------:R0:W2:Y:S01]  /*1290*/  LDC.64 R14, c[0x4][R0] ;  /* 0x01000000000e7b82 */ /* 0x0000a20000000a00 */
[----:B------:R-:W-:Y:S01]  /*12a0*/  IMAD.U32 R5, RZ, RZ, UR5 ;  /* 0x00000005ff057e24 */ /* 0x000fe2000f8e00ff */
[----:B------:R-:W-:Y:S01]  /*12b0*/  ULDC.64 UR4, c[0x4][0x70] ;  /* 0x01001c0000047ab9 */ /* 0x000fe20000000a00 */
[----:B------:R-:W-:Y:S01]  /*12c0*/  MOV R10, UR6 ;  /* 0x00000006000a7c02 */ /* 0x000fe20008000f00 */
[----:B------:R-:W-:Y:S01]  /*12d0*/  IMAD.U32 R7, RZ, RZ, UR5 ;  /* 0x00000005ff077e24 */ /* 0x000fe2000f8e00ff */
[----:B------:R-:W-:Y:S01]  /*12e0*/  MOV R6, UR4 ;  /* 0x0000000400067c02 */ /* 0x000fe20008000f00 */
[----:B------:R-:W-:Y:S01]  /*12f0*/  IMAD.U32 R11, RZ, RZ, UR7 ;  /* 0x00000007ff0b7e24 */ /* 0x000fe2000f8e00ff */
[----:B------:R-:W-:Y:S01]  /*1300*/  MOV R8, 0x1e1 ;  /* 0x000001e100087802 */ /* 0x000fe20000000f00 */
[----:B------:R-:W-:Y:S01]  /*1310*/  IMAD.MOV.U32 R12, RZ, RZ, 0x1 ;  /* 0x00000001ff0c7424 */ /* 0x000fe200078e00ff */
[----:B0-----:R-:W-:-:S07]  /*1320*/  MOV R13, RZ ;  /* 0x000000ff000d7202 */ /* 0x001fce0000000f00 */
[----:B------:R-:W-:-:S07]  /*1330*/  LEPC R20, `(.L_x_13) ;  /* 0x000000001014794e */ /* 0x000fce0000000000 */
[----:B-123-5:R-:W-:Y:S05]  /*1340*/  CALL.ABS.NOINC R14 ;  /* 0x000000000e007343 */ /* 0x02efea0003c00000 */
.L_x_13:
[----:B------:R-:W-:-:S06]  /*1350*/  ULOP3.LUT UR4, UR37, 0x1, URZ, 0xfc, !UPT ;  /* 0x0000000125047892 */ /* 0x000fcc000f8efc3f */
[----:B------:R-:W-:-:S05]  /*1360*/  IMAD.U32 R0, RZ, RZ, UR4 ;  /* 0x00000004ff007e24 */ /* 0x000fca000f8e00ff */
[----:B------:R-:W-:-:S13]  /*1370*/  ISETP.NE.AND P0, PT, R0, 0x3, PT ;  /* 0x000000030000780c */ /* 0x000fda0003f05270 */
[----:B------:R-:W-:Y:S05]  /*1380*/  @!P0 BRA `(.L_x_14) ;  /* 0x0000000000048947 */ /* 0x000fea0003800000 */
[----:B------:R-:W-:Y:S01]  /*1390*/  BPT.TRAP 0x1 ;  /* 0x000000040000795c */ /* 0x000fe20000300000 */
.L_x_14:
[----:B------:R-:W-:Y:S01]  /*13a0*/  IMAD.U32 R0, RZ, RZ, UR36 ;  /* 0x00000024ff007e24 */ /* 0x000fe2000f8e00ff */
[----:B-1----:R-:W-:-:S04]  /*13b0*/  MOV R3, UR39 ;  /* 0x0000002700037c02 */ /* 0x002fc80008000f00 */
[----:B------:R-:W-:Y:S02]  /*13c0*/  LEA R3, R3, UR46, 0x3 ;  /* 0x0000002e03037c11 */ /* 0x000fe4000f8e18ff */
[----:B------:R-:W-:-:S04]  /*13d0*/  SHF.L.U32 R0, R0, 0x1f, RZ ;  /* 0x0000001f00007819 */ /* 0x000fc800000006ff */
[----:B------:R0:W1:Y:S01]  /*13e0*/  SYNCS.PHASECHK.TRANS64.TRYWAIT P1, [R3+URZ], R0 ;  /* 0x00000000030075a7 */ /* 0x000062000802017f */
[----:B------:R-:W-:Y:S05]  /*13f0*/  @!P0 BRA `(.L_x_15) ;  /* 0x0000000000048947 */ /* 0x000fea0003800000 */
[----:B------:R-:W-:Y:S01]  /*1400*/  BPT.TRAP 0x1 ;  /* 0x000000040000795c */ /* 0x000fe20000300000 */
.L_x_15:
[----:B-1----:R-:W-:Y:S05]  /*1410*/  @P1 BRA `(.L_x_16) ;  /* 0x0000000000081947 */ /* 0x002fea0003800000 */
[----:B------:R-:W1:Y:S02]  /*1420*/  SYNCS.PHASECHK.TRANS64.TRYWAIT P1, [R3+URZ], R0 ;  /* 0x00000000030075a7 */ /* 0x000e64000802017f */
[----:B-1----:R-:W-:Y:S05]  /*1430*/  @!P1 BRA `(.L_x_17) ;  /* 0x000002f000d49947 */ /* 0x002fea0003800000 */
.L_x_16:
[----:B------:R-:W-:-:S04]  /*1440*/  UISETP.LT.AND UP0, UPT, UR43, 0x1, UPT ;  /* 0x000000012b00788c */ /* 0x000fc8000bf01270 */
[----:B------:R-:W-:-:S04]  /*1450*/  USEL UR4, UR43, 0x1, UP0 ;  /* 0x000000012b047887 */ /* 0x000fc80008000000 */
[----:B------:R-:W-:-:S06]  /*1460*/  UIADD3 UR4, UR43, -UR4, URZ ;  /* 0x800000042b047290 */ /* 0x000fcc000fffe03f */
[----:B01----:R-:W-:Y:S01]  /*1470*/  MOV R0, UR4 ;  /* 0x0000000400007c02 */ /* 0x003fe20008000f00 */
[----:B------:R-:W-:Y:S05]  /*1480*/  WARPSYNC.ALL ;  /* 0x0000000000007948 */ /* 0x000fea0003800000 */
[----:B------:R-:W-:Y:S01]  /*1490*/  ISETP.GE.AND P1, PT, R0, 0x1, PT ;  /* 0x000000010000780c */ /* 0x000fe20003f26270 */
[----:B------:R-:W-:Y:S01]  /*14a0*/  UIADD3 UR46, UR46, 0xa0100, URZ ;  /* 0x000a01002e2e7890 */ /* 0x000fe2000fffe03f */
[----:B------:R-:W-:Y:S01]  /*14b0*/  WARPGROUP.ARRIVE ;  /* 0x00000000000079c5 */ /* 0x000fe20000000000 */
[----:B------:R-:W-:Y:S01]  /*14c0*/  ULOP3.LUT UR4, UR47, 0x10000, URZ, 0xfc, !UPT ;  /* 0x000100002f047892 */ /* 0x000fe2000f8efc3f */
[----:B-----5:R0:W-:Y:S01]  /*14d0*/  STL [R1+0x2c4], R16 ;  /* 0x0002c41001007387 */ /* 0x0201e20000100800 */
[----:B------:R-:W-:-:S02]  /*14e0*/  USHF.R.U32.HI UR46, URZ, 0x4, UR46 ;  /* 0x000000043f2e7899 */ /* 0x000fc4000801162e */
[----:B------:R-:W-:Y:S01]  /*14f0*/  ULEA UR8, UR39, UR4, 0xd ;  /* 0x0000000427087291 */ /* 0x000fe2000f8e683f */
[----:B------:R1:W-:Y:S01]  /*1500*/  STL [R1+0x2c0], R2 ;  /* 0x0002c00201007387 */ /* 0x0003e20000100800 */
[----:B------:R-:W-:Y:S01]  /*1510*/  ULOP3.LUT UR5, UR46, 0x3fff, URZ, 0xc0, !UPT ;  /* 0x00003fff2e057892 */ /* 0x000fe2000f8ec03f */
[----:B------:R-:W-:Y:S01]  /*1520*/  UMOV UR9, 0x40000040 ;  /* 0x4000004000097882 */ /* 0x000fe20000000000 */
[----:B------:R-:W-:Y:S02]  /*1530*/  UMOV UR11, 0x40000040 ;  /* 0x40000040000b7882 */ /* 0x000fe40000000000 */
[----:B------:R-:W-:Y:S01]  /*1540*/  ULOP3.LUT UR5, UR5, 0x10000, URZ, 0xfc, !UPT ;  /* 0x0001000005057892 */ /* 0x000fe2000f8efc3f */
[----:B------:R4:W-:Y:S01]  /*1550*/  STL [R1+0x2bc], R0 ;  /* 0x0002bc0001007387 */ /* 0x0009e20000100800 */
[----:B------:R-:W-:Y:S02]  /*1560*/  UIADD3 UR12, UR8, 0x400, URZ ;  /* 0x00000400080c7890 */ /* 0x000fe4000fffe03f */
[----:B------:R-:W-:Y:S01]  /*1570*/  ULEA UR6, UR39, UR5, 0xd ;  /* 0x0000000527067291 */ /* 0x000fe2000f8e683f */
[----:B------:R-:W-:Y:S01]  /*1580*/  UMOV UR15, UR11 ;  /* 0x0000000b000f7c82 */ /* 0x000fe20008000000 */
[----:B------:R-:W-:-:S05]  /*1590*/  UMOV UR13, 0x40000040 ;  /* 0x40000040000d7882 */ /* 0x000fca0000000000 */
[----:B------:R-:W-:Y:S02]  /*15a0*/  UMOV UR10, UR6 ;  /* 0x00000006000a7c82 */ /* 0x000fe40008000000 */
[----:B------:R-:W-:Y:S01]  /*15b0*/  HGMMA.64x256x8.F32.TF32 R24, gdesc[UR8], RZ, !UPT, gsb0 ;  /* 0x07e00000081879f0 */ /* 0x000fe2000c0028ff */
[----:B------:R-:W-:Y:S02]  /*15c0*/  UMOV UR14, UR10 ;  /* 0x0000000a000e7c82 */ /* 0x000fe40008000000 */
[----:B------:R-:W-:Y:S02]  /*15d0*/  WARPGROUP.DEPBAR.LE gsb0, 0x0 ;  /* 0x00008000000079c5 */ /* 0x000fe40000010000 */
[----:B------:R-:W-:Y:S01]  /*15e0*/  STL.64 [R1], R24 ;  /* 0x0000001801007387 */ /* 0x000fe20000100a00 */
[----:B------:R-:W-:Y:S01]  /*15f0*/  IMAD.MOV.U32 R235, RZ, RZ, R46 ;  /* 0x000000ffffeb7224 */ /* 0x000fe200078e002e */
[----:B------:R-:W-:Y:S01]  /*1600*/  MOV R234, R47 ;  /* 0x0000002f00ea7202 */ /* 0x000fe20000000f00 */
[----:B------:R-:W-:Y:S01]  /*1610*/  IMAD.MOV.U32 R233, RZ, RZ, R48 ;  /* 0x000000ffffe97224 */ /* 0x000fe200078e0030 */
[----:B------:R-:W-:Y:S01]  /*1620*/  STL.64 [R1+0x8], R26 ;  /* 0x0000081a01007387 */ /* 0x000fe20000100a00 */
[----:B------:R-:W-:Y:S01]  /*1630*/  MOV R232, R49 ;  /* 0x0000003100e87202 */ /* 0x000fe20000000f00 */
[----:B------:R-:W-:Y:S01]  /*1640*/  IMAD.MOV.U32 R231, RZ, RZ, R50 ;  /* 0x000000ffffe77224 */ /* 0x000fe200078e0032 */
[----:B------:R-:W-:Y:S01]  /*1650*/  MOV R230, R51 ;  /* 0x0000003300e67202 */ /* 0x000fe20000000f00 */
[----:B------:R-:W-:Y:S01]  /*1660*/  STL.64 [R1+0x10], R28 ;  /* 0x0000101c01007387 */ /* 0x000fe20000100a00 */
        /* <DEDUP_REMOVED lines=90> */
[----:B---3--:R-:W-:Y:S01]  /*1c10*/  MOV R17, R135 ;  /* 0x0000008700117202 */ /* 0x008fe20000000f00 */
[----:B0-----:R-:W-:Y:S01]  /*1c20*/  IMAD.MOV.U32 R16, RZ, RZ, R136 ;  /* 0x000000ffff107224 */ /* 0x001fe200078e0088 */
        /* <DEDUP_REMOVED lines=10> */
[----:B--2---:R-:W-:Y:S01]  /*1cd0*/  MOV R5, R147 ;  /* 0x0000009300057202 */ /* 0x004fe20000000f00 */
[----:B------:R-:W-:Y:S01]  /*1ce0*/  IMAD.MOV.U32 R4, RZ, RZ, R148 ;  /* 0x000000ffff047224 */ /* 0x000fe200078e0094 */
[----:B------:R-:W-:Y:S01]  /*1cf0*/  MOV R3, R149 ;  /* 0x0000009500037202 */ /* 0x000fe20000000f00 */
[----:B-1----:R-:W-:Y:S01]  /*1d00*/  IMAD.MOV.U32 R2, RZ, RZ, R150 ;  /* 0x000000ffff027224 */ /* 0x002fe200078e0096 */
[----:B------:R0:W-:Y:S01]  /*1d10*/  STL.64 [R1+0x50], R44 ;  /* 0x0000502c01007387 */ /* 0x0001e20000100a00 */
[----:B----4-:R-:W-:-:S03]  /*1d20*/  MOV R0, R151 ;  /* 0x0000009700007202 */ /* 0x010fc60000000f00 */
[----:B------:R-:W-:Y:S01]  /*1d30*/  STL [R1+0x15c8], R160 ;  /* 0x0015c8a001007387 */ /* 0x000fe20000100800 */
[----:B0-----:R-:W-:-:S06]  /*1d40*/  WARPGROUP.ARRIVE ;  /* 0x00000000000079c5 */ /* 0x001fcc0000000000 */
[----:B------:R-:W-:Y:S03]  /*1d50*/  HGMMA.64x256x8.F32.TF32 R24, gdesc[UR12], RZ, !UPT, gsb0 ;  /* 0x07e000000c1879f0 */ /* 0x000fe6000c0028ff */
[----:B------:R-:W-:Y:S02]  /*1d60*/  WARPGROUP.DEPBAR.LE gsb0, 0x0 ;  /* 0x00008000000079c5 */ /* 0x000fe40000010000 */
[----:B------:R-:W-:Y:S04]  /*1d70*/  STL.64 [R1+0x15c0], R150 ;  /* 0x0015c09601007387 */ /* 0x000fe80000100a00 */
        /* <DEDUP_REMOVED lines=20> */
[----:B------:R0:W-:Y:S04]  /*1ec0*/  STL.64 [R1+0x1518], R108 ;  /* 0x0015186c01007387 */ /* 0x0001e80000100a00 */
[----:B0-----:R-:W2:Y:S04]  /*1ed0*/  LDL.LU R108, [R1] ;  /* 0x00000000016c7983 */ /* 0x001ea80000300800 */
[----:B------:R-:W2:Y:S04]  /*1ee0*/  LDL.LU R109, [R1+0x4] ;  /* 0x00000400016d7983 */ /* 0x000ea80000300800 */
        /* <DEDUP_REMOVED lines=19> */
[----:B------:R-:W2:Y:S01]  /*2020*/  LDL.LU R129, [R1+0x54] ;  /* 0x0000540001817983 */ /* 0x000ea20000300800 */
        /* <DEDUP_REMOVED lines=46> */
[----:B------:R-:W-:-:S02]  /*2310*/  UIADD3 UR12, UR8, 0x2, URZ ;  /* 0x00000002080c7890 */ /* 0x000fc4000fffe03f */
[----:B------:R-:W-:Y:S01]  /*2320*/  UIADD3 UR14, UR6, 0x2, URZ ;  /* 0x00000002060e7890 */ /* 0x000fe2000fffe03f */
[----:B------:R-:W-:Y:S01]  /*2330*/  UMOV UR13, 0x40000040 ;  /* 0x40000040000d7882 */ /* 0x000fe20000000000 */
[----:B------:R-:W-:Y:S01]  /*2340*/  UMOV UR15, 0x40000040 ;  /* 0x40000040000f7882 */ /* 0x000fe20000000000 */
[----:B--2---:R-:W-:-:S06]  /*2350*/  WARPGROUP.ARRIVE ;  /* 0x00000000000079c5 */ /* 0x004fcc0000000000 */
[----:B------:R-:W-:Y:S03]  /*2360*/  HGMMA.64x256x8.F32.TF32 R108, gdesc[UR12], R108, gsb0 ;  /* 0x07e000000c6c79f0 */ /* 0x000fe6000800286c */
[----:B------:R-:W-:Y:S02]  /*2370*/  WARPGROUP.DEPBAR.LE gsb0, 0x0 ;  /* 0x00008000000079c5 */ /* 0x000fe40000010000 */
[----:B------:R-:W-:Y:S04]  /*2380*/  STL.64 [R1], R108 ;  /* 0x0000006c01007387 */ /* 0x000fe80000100a00 */
        /* <DEDUP_REMOVED lines=63> */
[----:B0-----:R-:W2:Y:S04]  /*2780*/  LDL.LU R160, [R1+0x15c8] ;  /* 0x0015c80001a07983 */ /* 0x001ea80000300800 */
[----:B------:R-:W3:Y:S04]  /*2790*/  LDL.LU.64 R150, [R1+0x15c0] ;  /* 0x0015c00001967983 */ /* 0x000ee80000300a00 */
        /* <DEDUP_REMOVED lines=20> */
[----:B------:R-:W3:Y:S01]  /*28e0*/  LDL.LU.64 R108, [R1+0x1518] ;  /* 0x00151800016c7983 */ /* 0x000ee20000300a00 */
[----:B------:R-:W-:Y:S01]  /*28f0*/  UIADD3 UR12, UR8, 0x402, URZ ;  /* 0x00000402080c7890 */ /* 0x000fe2000fffe03f */
[----:B------:R-:W-:Y:S01]  /*2900*/  UMOV UR13, 0x40000040 ;  /* 0x40000040000d7882 */ /* 0x000fe20000000000 */
[----:B---3--:R-:W-:-:S07]  /*2910*/  WARPGROUP.ARRIVE ;  /* 0x00000000000079c5 */ /* 0x008fce0000000000 */
[----:B------:R-:W-:Y:S03]  /*2920*/  HGMMA.64x256x8.F32.TF32 R24, gdesc[UR12], R24, gsb0 ;  /* 0x07e000000c1879f0 */ /* 0x000fe60008002818 */
        /* <DEDUP_REMOVED lines=65> */
[----:B0-----:R-:W3:Y:S04]  /*2d40*/  LDL.LU.64 R24, [R1] ;  /* 0x0000000001187983 */ /* 0x001ee80000300a00 */
        /* <DEDUP_REMOVED lines=63> */
[----:B------:R-:W-:-:S02]  /*3140*/  UIADD3 UR12, UR8, 0x4, URZ ;  /* 0x00000004080c7890 */ /* 0x000fc4000fffe03f */
[----:B------:R-:W-:Y:S01]  /*3150*/  UIADD3 UR14, UR6, 0x4, URZ ;  /* 0x00000004060e7890 */ /* 0x000fe2000fffe03f */
[----:B------:R-:W-:Y:S01]  /*3160*/  UMOV UR13, 0x40000040 ;  /* 0x40000040000d7882 */ /* 0x000fe20000000000 */
[----:B------:R-:W-:Y:S01]  /*3170*/  UMOV UR15, 0x40000040 ;  /* 0x40000040000f7882 */ /* 0x000fe20000000000 */
[----:B---3--:R-:W-:-:S06]  /*3180*/  WARPGROUP.ARRIVE ;  /* 0x00000000000079c5 */ /* 0x008fcc0000000000 */
[----:B------:R-:W-:Y:S03]  /*3190*/  HGMMA.64x256x8.F32.TF32 R24, gdesc[UR12], R24, gsb0 ;  /* 0x07e000000c1879f0 */ /* 0x000fe60008002818 */
        /* <DEDUP_REMOVED lines=41> */
[----:B------:R0:W-:Y:S01]  /*3430*/  STL.64 [R1+0x50], R44 ;  /* 0x0000502c01007387 */ /* 0x0001e20000100a00 */
[----:B------:R-:W-:Y:S01]  /*3440*/  IMAD.MOV.U32 R204, RZ, RZ, R120 ;  /* 0x000000ffffcc7224 */ /* 0x000fe200078e0078 */
[----:B------:R-:W-:Y:S01]  /*3450*/  MOV R205, R121 ;  /* 0x0000007900cd7202 */ /* 0x000fe20000000f00 */
[----:B------:R-:W-:Y:S01]  /*3460*/  IMAD.MOV.U32 R202, RZ, RZ, R118 ;  /* 0x000000ffffca7224 */ /* 0x000fe200078e0076 */
[----:B------:R-:W3:Y:S01]  /*3470*/  LDL.LU.64 R150, [R1+0x1510] ;  /* 0x0015100001967983 */ /* 0x000ee20000300a00 */
[----:B------:R-:W-:Y:S01]  /*3480*/  MOV R203, R119 ;  /* 0x0000007700cb7202 */ /* 0x000fe20000000f00 */
[----:B------:R-:W-:Y:S01]  /*3490*/  IMAD.MOV.U32 R200, RZ, RZ, R116 ;  /* 0x000000ffffc87224 */ /* 0x000fe200078e0074 */
[----:B------:R-:W-:Y:S01]  /*34a0*/  MOV R201, R117 ;  /* 0x0000007500c97202 */ /* 0x000fe20000000f00 */
[----:B------:R-:W3:Y:S01]  /*34b0*/  LDL.LU.64 R148, [R1+0x1508] ;  /* 0x0015080001947983 */ /* 0x000ee20000300a00 */
        /* <DEDUP_REMOVED lines=92> */
[----:B------:R-:W-:-:S03]  /*3a80*/  MOV R234, R47 ;  /* 0x0000002f00ea7202 */ /* 0x000fc60000000f00 */
        /* <DEDUP_REMOVED lines=28> */
[----:B0-----:R-:W3:Y:S04]  /*3c50*/  LDL.LU.64 R44, [R1+0x1368] ;  /* 0x00136800012c7983 */ /* 0x001ee80000300a00 */
        /* <DEDUP_REMOVED lines=11> */
[----:B------:R-:W-:-:S02]  /*3d10*/  UMOV UR13, 0x40000040 ;  /* 0x40000040000d7882 */ /* 0x000fc40000000000 */
[----:B--2---:R-:W-:Y:S01]  /*3d20*/  STL [R1+0x1310], R160 ;  /* 0x001310a001007387 */ /* 0x004fe20000100800 */
[----:B---3--:R-:W-:-:S06]  /*3d30*/  WARPGROUP.ARRIVE ;  /* 0x00000000000079c5 */ /* 0x008fcc0000000000 */
        /* <DEDUP_REMOVED lines=332> */
[----:B------:R-:W-:Y:S01]  /*5200*/  STL.64 [R1+0x30], R36 ;  /* 0x0000302401007387 */ /* 0x000fe20000100a00 */
[----:B------:R-:W-:-:S03]  /*5210*/  IMAD.MOV.U32 R2, RZ, RZ, R150 ;  /* 0x000000ffff027224 */ /* 0x000fc600078e0096 */
[----:B------:R-:W-:Y:S01]  /*5220*/  STL.64 [R1+0x38], R38 ;  /* 0x0000382601007387 */ /* 0x000fe20000100a00 */
[----:B------:R-:W-:-:S03]  /*5230*/  MOV R0, R151 ;  /* 0x0000009700007202 */ /* 0x000fc60000000f00 */
[----:B------:R-:W-:Y:S01]  /*5240*/  STL.64 [R1+0x40], R40 ;  /* 0x0000402801007387 */ /* 0x000fe20000100a00 */
[----:B------:R-:W-:Y:S01]  /*5250*/  IMAD.MOV.U32 R4, RZ, RZ, R148 ;  /* 0x000000ffff047224 */ /* 0x000fe200078e0094 */
[----:B------:R-:W-:Y:S02]  /*5260*/  MOV R3, R149 ;  /* 0x0000009500037202 */ /* 0x000fe40000000f00 */
[----:B------:R-:W-:Y:S01]  /*5270*/  STL.64 [R1+0x48], R42 ;  /* 0x0000482a01007387 */ /* 0x000fe20000100a00 */
[----:B------:R-:W-:Y:S01]  /*5280*/  IMAD.MOV.U32 R6, RZ, RZ, R146 ;  /* 0x000000ffff067224 */ /* 0x000fe200078e0092 */
[----:B------:R-:W-:Y:S02]  /*5290*/  MOV R5, R147 ;  /* 0x0000009300057202 */ /* 0x000fe40000000f00 */
[----:B------:R0:W-:Y:S01]  /*52a0*/  STL.64 [R1+0x50], R44 ;  /* 0x0000502c01007387 */ /* 0x0001e20000100a00 */
[----:B------:R-:W-:Y:S01]  /*52b0*/  IMAD.MOV.U32 R8, RZ, RZ, R144 ;  /* 0x000000ffff087224 */ /* 0x000fe200078e0090 */
[----:B------:R-:W-:-:S02]  /*52c0*/  MOV R7, R145 ;  /* 0x0000009100077202 */ /* 0x000fc40000000f00 */
[----:B------:R-:W3:Y:S01]  /*52d0*/  LDL.LU.64 R150, [R1+0x1258] ;  /* 0x0012580001967983 */ /* 0x000ee20000300a00 */
[----:B------:R-:W-:Y:S01]  /*52e0*/  IMAD.MOV.U32 R10, RZ, RZ, R142 ;  /* 0x000000ffff0a7224 */ /* 0x000fe200078e008e */
[----:B------:R-:W-:Y:S02]  /*52f0*/  MOV R9, R143 ;  /* 0x0000008f00097202 */ /* 0x000fe40000000f00 */
[----:B------:R-:W3:Y:S01]  /*5300*/  LDL.LU.64 R148, [R1+0x1250] ;  /* 0x0012500001947983 */ /* 0x000ee20000300a00 */
[----:B------:R-:W-:Y:S01]  /*5310*/  IMAD.MOV.U32 R12, RZ, RZ, R140 ;  /* 0x000000ffff0c7224 */ /* 0x000fe200078e008c */
[----:B------:R-:W-:Y:S02]  /*5320*/  MOV R11, R141 ;  /* 0x0000008d000b7202 */ /* 0x000fe40000000f00 */
[----:B------:R-:W3:Y:S01]  /*5330*/  LDL.LU.64 R146, [R1+0x1248] ;  /* 0x0012480001927983 */ /* 0x000ee20000300a00 */
        /* <DEDUP_REMOVED lines=2802> */
[----:B------:R-:W-:Y:S01]  /*10260*/  UIADD3 UR12, UR8, 0x1806, URZ ;  /* 0x00001806080c7890 */ /* 0x000fe2000fffe03f */
[----:B------:R-:W-:Y:S01]  /*10270*/  IMAD.MOV.U32 R235, RZ, RZ, R3 ;  /* 0x000000ffffeb7224 */ /* 0x000fe200078e0003 */
[----:B------:R-:W-:Y:S01]  /*10280*/  UIADD3 UR14, UR6, 0x1806, URZ ;  /* 0x00001806060e7890 */ /* 0x000fe2000fffe03f */
[----:B------:R0:W5:Y:S01]  /*10290*/  LDL.LU R16, [R1+0x2c4] ;  /* 0x0002c40001107983 */ /* 0x0001620000300800 */
[----:B------:R-:W-:Y:S01]  /*102a0*/  UMOV UR13, 0x40000040 ;  /* 0x40000040000d7882 */ /* 0x000fe20000000000 */
[----:B------:R-:W-:-:S02]  /*102b0*/  UMOV UR15, 0x40000040 ;  /* 0x40000040000f7882 */ /* 0x000fc40000000000 */
[----:B------:R0:W5:Y:S04]  /*102c0*/  LDL.LU R2, [R1+0x2c0] ;  /* 0x0002c00001027983 */ /* 0x0001680000300800 */
[----:B------:R0:W5:Y:S01]  /*102d0*/  LDL.LU R0, [R1+0x2bc] ;  /* 0x0002bc0001007983 */ /* 0x0001620000300800 */
        /* <DEDUP_REMOVED lines=67> */
[----:B-1----:R0:W5:Y:S04]  /*10710*/  LDL.LU R160, [R1+0x2b8] ;  /* 0x0002b80001a07983 */ /* 0x0021680000300800 */
[----:B------:R-:W2:Y:S04]  /*10720*/  LDL.LU.64 R150, [R1+0x2b0] ;  /* 0x0002b00001967983 */ /* 0x000ea80000300a00 */
        /* <DEDUP_REMOVED lines=20> */
[----:B------:R-:W2:Y:S01]  /*10870*/  LDL.LU.64 R108, [R1+0x208] ;  /* 0x00020800016c7983 */ /* 0x000ea20000300a00 */
[----:B------:R-:W-:Y:S01]  /*10880*/  UIADD3 UR12, UR8, 0x1c06, URZ ;  /* 0x00001c06080c7890 */ /* 0x000fe2000fffe03f */
[----:B------:R-:W-:Y:S01]  /*10890*/  UMOV UR13, 0x40000040 ;  /* 0x40000040000d7882 */ /* 0x000fe20000000000 */
[----:B--2---:R-:W-:-:S07]  /*108a0*/  WARPGROUP.ARRIVE ;  /* 0x00000000000079c5 */ /* 0x004fce0000000000 */
[----:B------:R-:W-:Y:S03]  /*108b0*/  HGMMA.64x256x8.F32.TF32 R24, gdesc[UR12], R24, gsb0 ;  /* 0x07e000000c1879f0 */ /* 0x000fe60008002818 */
[----:B------:R-:W-:Y:S02]  /*108c0*/  WARPGROUP.DEPBAR.LE gsb0, 0x0 ;  /* 0x00008000000079c5 */ /* 0x000fe40000010000 */
[----:B0-----:R-:W-:Y:S05]  /*108d0*/  @!P1 BRA `(.L_x_18) ;  /* 0x0000010000989947 */ /* 0x001fea0003800000 */
[----:B------:R-:W-:Y:S02]  /*108e0*/  UIADD3 UR6, UR39, 0x1, URZ ;  /* 0x0000000127067890 */ /* 0x000fe4000fffe03f */
[----:B------:R-:W-:Y:S02]  /*108f0*/  UMOV UR7, UR39 ;  /* 0x0000002700077c82 */ /* 0x000fe40008000000 */
[----:B------:R-:W-:-:S04]  /*10900*/  UISETP.NE.AND UP0, UPT, UR6, 0x5, UPT ;  /* 0x000000050600788c */ /* 0x000fc8000bf05270 */
[----:B------:R-:W-:Y:S02]  /*10910*/  USEL UR9, URZ, 0x1, UP0 ;  /* 0x000000013f097887 */ /* 0x000fe40008000000 */
[----:B------:R-:W-:Y:S02]  /*10920*/  USEL UR6, UR6, URZ, UP0 ;  /* 0x0000003f06067287 */ /* 0x000fe40008000000 */
[----:B------:R-:W-:-:S12]  /*10930*/  ULOP3.LUT UR9, UR36, UR9, URZ, 0x3c, !UPT ;  /* 0x0000000924097292 */ /* 0x000fd8000f8e3c3f */
.L_x_25:
[----:B------:R-:W-:Y:S05]  /*10940*/  @!P0 BRA `(.L_x_19) ;  /* 0x0000000000048947 */ /* 0x000fea0003800000 */
[----:B------:R-:W-:Y:S01]  /*10950*/  BPT.TRAP 0x1 ;  /* 0x000000040000795c */ /* 0x000fe20000300000 */
.L_x_19:
[----:B------:R-:W0:Y:S01]  /*10960*/  S2UR UR10, SR_CgaCtaId ;  /* 0x00000000000a79c3 */ /* 0x000e220000008800 */
[----:B------:R-:W-:Y:S01]  /*10970*/  UMOV UR8, 0x400 ;  /* 0x0000040000087882 */ /* 0x000fe20000000000 */
[----:B------:R-:W-:-:S04]  /*10980*/  MOV R3, UR9 ;  /* 0x0000000900037c02 */ /* 0x000fc80008000f00 */
[----:B------:R-:W-:Y:S01]  /*10990*/  SHF.L.U32 R3, R3, 0x1f, RZ ;  /* 0x0000001f03037819 */ /* 0x000fe200000006ff */
[----:B0-----:R-:W-:-:S04]  /*109a0*/  ULEA UR8, UR10, UR8, 0x18 ;  /* 0x000000080a087291 */ /* 0x001fc8000f8ec03f */
[----:B------:R-:W-:-:S09]  /*109b0*/  ULEA UR10, UR6, UR8, 0x3 ;  /* 0x00000008060a7291 */ /* 0x000fd2000f8e183f */
[----:B------:R0:W1:Y:S01]  /*109c0*/  SYNCS.PHASECHK.TRANS64.TRYWAIT P1, [UR10], R3 ;  /* 0x00000003ff0075a7 */ /* 0x000062000802014a */
[----:B------:R-:W-:Y:S05]  /*109d0*/  @!P0 BRA `(.L_x_20) ;  /* 0x0000000000048947 */ /* 0x000fea0003800000 */
[----:B------:R-:W-:Y:S01]  /*109e0*/  BPT.TRAP 0x1 ;  /* 0x000000040000795c */ /* 0x000fe20000300000 */
.L_x_20:
[----:B-1----:R-:W-:Y:S05]  /*109f0*/  @P1 BRA `(.L_x_21) ;  /* 0x0000000000081947 */ /* 0x002fea0003800000 */
[----:B------:R-:W1:Y:S02]  /*10a00*/  SYNCS.PHASECHK.TRANS64.TRYWAIT P1, [UR10], R3 ;  /* 0x00000003ff0075a7 */ /* 0x000e64000802014a */
[----:B-1----:R-:W-:Y:S05]  /*10a10*/  @!P1 BRA `(.L_x_22) ;  /* 0x000001fc00709947 */ /* 0x002fea0003800000 */
.L_x_21:
        /* <DEDUP_REMOVED lines=64> */
[----:B--2---:R-:W2:Y:S04]  /*10e20*/  LDL.LU.64 R24, [R1] ;  /* 0x0000000001187983 */ /* 0x004ea80000300a00 */
        /* <DEDUP_REMOVED lines=63> */
[----:B------:R-:W-:-:S02]  /*11220*/  ULEA UR11, UR6, UR5, 0xd ;  /* 0x00000005060b7291 */ /* 0x000fc4000f8e683f */
[----:B------:R-:W-:Y:S01]  /*11230*/  ULEA UR10, UR6, UR4, 0xd ;  /* 0x00000004060a7291 */ /* 0x000fe2000f8e683f */
[----:B-----5:R-:W-:Y:S01]  /*11240*/  STL [R1+0x2c4], R16 ;  /* 0x0002c41001007387 */ /* 0x020fe20000100800 */
[----:B------:R-:W-:Y:S01]  /*11250*/  UMOV UR15, 0x40000040 ;  /* 0x40000040000f7882 */ /* 0x000fe20000000000 */
[----:B------:R-:W-:Y:S02]  /*11260*/  UMOV UR13, 0x40000040 ;  /* 0x40000040000d7882 */ /* 0x000fe40000000000 */
[----:B------:R-:W-:Y:S01]  /*11270*/  UMOV UR14, UR11 ;  /* 0x0000000b000e7c82 */ /* 0x000fe20008000000 */
[----:B------:R3:W-:Y:S01]  /*11280*/  STL [R1+0x2c0], R2 ;  /* 0x0002c00201007387 */ /* 0x0007e20000100800 */
[----:B------:R-:W-:-:S03]  /*11290*/  UMOV UR12, UR10 ;  /* 0x0000000a000c7c82 */ /* 0x000fc60008000000 */
[----:B------:R4:W-:Y:S01]  /*112a0*/  STL [R1+0x2bc], R0 ;  /* 0x0002bc0001007387 */ /* 0x0009e20000100800 */
[----:B--2---:R-:W-:-:S06]  /*112b0*/  WARPGROUP.ARRIVE ;  /* 0x00000000000079c5 */ /* 0x004fcc0000000000 */
[----:B------:R-:W-:Y:S03]  /*112c0*/  HGMMA.64x256x8.F32.TF32 R24, gdesc[UR12], R24, gsb0 ;  /* 0x07e000000c1879f0 */ /* 0x000fe60008002818 */
[----:B------:R-:W-:Y:S02]  /*112d0*/  WARPGROUP.DEPBAR.LE gsb0, 0x0 ;  /* 0x00008000000079c5 */ /* 0x000fe40000010000 */
[----:B------:R-:W-:Y:S01]  /*112e0*/  STL.64 [R1], R24 ;  /* 0x0000001801007387 */ /* 0x000fe20000100a00 */
[----:B---3--:R-:W-:Y:S01]  /*112f0*/  IMAD.MOV.U32 R2, RZ, RZ, R150 ;  /* 0x000000ffff027224 */ /* 0x008fe200078e0096 */
[----:B----4-:R-:W-:Y:S01]  /*11300*/  MOV R0, R151 ;  /* 0x0000009700007202 */ /* 0x010fe20000000f00 */
[----:B-1----:R-:W-:Y:S01]  /*11310*/  IMAD.MOV.U32 R4, RZ, RZ, R148 ;  /* 0x000000ffff047224 */ /* 0x002fe200078e0094 */
[----:B------:R-:W-:Y:S01]  /*11320*/  STL.64 [R1+0x8], R26 ;  /* 0x0000081a01007387 */ /* 0x000fe20000100a00 */
[----:B0-----:R-:W-:Y:S01]  /*11330*/  MOV R3, R149 ;  /* 0x0000009500037202 */ /* 0x001fe20000000f00 */
        /* <DEDUP_REMOVED lines=38> */
[----:B------:R-:W2:Y:S01]  /*115a0*/  LDL.LU.64 R150, [R1+0x17c8] ;  /* 0x0017c80001967983 */ /* 0x000ea20000300a00 */
[----:B------:R-:W-:Y:S01]  /*115b0*/  MOV R203, R119 ;  /* 0x0000007700cb7202 */ /* 0x000fe20000000f00 */
[----:B------:R-:W-:Y:S01]  /*115c0*/  IMAD.MOV.U32 R200, RZ, RZ, R116 ;  /* 0x000000ffffc87224 */ /* 0x000fe200078e0074 */
[----:B------:R-:W-:Y:S01]  /*115d0*/  MOV R201, R117 ;  /* 0x0000007500c97202 */ /* 0x000fe20000000f00 */
[----:B------:R-:W2:Y:S01]  /*115e0*/  LDL.LU.64 R148, [R1+0x17c0] ;  /* 0x0017c00001947983 */ /* 0x000ea20000300a00 */
        /* <DEDUP_REMOVED lines=92> */
[----:B------:R-:W-:-:S03]  /*11bb0*/  MOV R234, R47 ;  /* 0x0000002f00ea7202 */ /* 0x000fc60000000f00 */
        /* <DEDUP_REMOVED lines=28> */
[----:B0-----:R-:W2:Y:S04]  /*11d80*/  LDL.LU.64 R44, [R1+0x1620] ;  /* 0x00162000012c7983 */ /* 0x001ea80000300a00 */
        /* <DEDUP_REMOVED lines=11> */
[----:B------:R-:W-:-:S02]  /*11e40*/  UMOV UR13, 0x40000040 ;  /* 0x40000040000d7882 */ /* 0x000fc40000000000 */
[----:B------:R-:W-:Y:S01]  /*11e50*/  STL [R1+0x15c8], R160 ;  /* 0x0015c8a001007387 */ /* 0x000fe20000100800 */
[----:B--2---:R-:W-:-:S06]  /*11e60*/  WARPGROUP.ARRIVE ;  /* 0x00000000000079c5 */ /* 0x004fcc0000000000 */
        /* <DEDUP_REMOVED lines=3769> */
[----:B------:R-:W-:Y:S01]  /*20a00*/  BPT.TRAP 0x1 ;  /* 0x000000040000795c */ /* 0x000fe20000300000 */
.L_x_23:
[----:B------:R-:W-:Y:S02]  /*20a10*/  UISETP.GT.U32.AND UP0, UPT, UR37, 0x1, UPT ;  /* 0x000000012500788c */ /* 0x000fe4000bf04070 */
[----:B------:R-:W-:-:S04]  /*20a20*/  ULEA UR8, UR7, UR8, 0x3 ;  /* 0x0000000807087291 */ /* 0x000fc8000f8e183f */
[----:B------:R-:W-:Y:S01]  /*20a30*/  UIADD3 UR8, UR8, 0x28, URZ ;  /* 0x0000002808087890 */ /* 0x000fe2000fffe03f */
[----:B------:R-:W-:-:S03]  /*20a40*/  PLOP3.LUT P1, PT, PT, PT, UP0, 0x80, 0x0 ;  /* 0x000000000000781c */ /* 0x000fc60003f2f008 */
[----:B------:R-:W-:-:S09]  /*20a50*/  UPRMT UR8, URZ, 0x654, UR8 ;  /* 0x000006543f087896 */ /* 0x000fd20008000008 */
[----:B------:R-:W-:Y:S01]  /*20a60*/  SYNCS.ARRIVE.TRANS64.RED.A1T0 RZ, [UR8], RZ ;  /* 0x000000ffffff79a7 */ /* 0x000fe20008100408 */
[----:B------:R-:W-:Y:S05]  /*20a70*/  @P1 BRA `(.L_x_24) ;  /* 0x0000000000041947 */ /* 0x000fea0003800000 */
[----:B------:R-:W-:Y:S01]  /*20a80*/  BPT.TRAP 0x1 ;  /* 0x000000040000795c */ /* 0x000fe20000300000 */
.L_x_24:
[----:B------:R-:W-:Y:S01]  /*20a90*/  UIADD3 UR6, UR6, 0x1, URZ ;  /* 0x0000000106067890 */ /* 0x000fe2000fffe03f */
[C---:B-----5:R-:W-:Y:S01]  /*20aa0*/  ISETP.GT.AND P1, PT, R0.reuse, 0x1, PT ;  /* 0x000000010000780c */ /* 0x060fe20003f24270 */
[----:B------:R-:W-:Y:S01]  /*20ab0*/  UIADD3 UR7, UR7, 0x1, URZ ;  /* 0x0000000107077890 */ /* 0x000fe2000fffe03f */
[----:B------:R-:W-:Y:S01]  /*20ac0*/  IADD3 R0, R0, -0x1, RZ ;  /* 0xffffffff00007810 */ /* 0x000fe20007ffe0ff */
[----:B------:R-:W-:Y:S02]  /*20ad0*/  UISETP.NE.AND UP0, UPT, UR6, 0x5, UPT ;  /* 0x000000050600788c */ /* 0x000fe4000bf05270 */
[----:B------:R-:W-:Y:S02]  /*20ae0*/  UISETP.NE.AND UP1, UPT, UR7, 0x5, UPT ;  /* 0x000000050700788c */ /* 0x000fe4000bf25270 */
[----:B------:R-:W-:Y:S02]  /*20af0*/  USEL UR8, URZ, 0x1, UP0 ;  /* 0x000000013f087887 */ /* 0x000fe40008000000 */
[----:B------:R-:W-:-:S02]  /*20b00*/  USEL UR6, UR6, URZ, UP0 ;  /* 0x0000003f06067287 */ /* 0x000fc40008000000 */
[----:B------:R-:W-:Y:S02]  /*20b10*/  USEL UR7, UR7, URZ, UP1 ;  /* 0x0000003f07077287 */ /* 0x000fe40008800000 */
[----:B------:R-:W-:Y:S01]  /*20b20*/  ULOP3.LUT UR9, UR9, UR8, URZ, 0x3c, !UPT ;  /* 0x0000000809097292 */ /* 0x000fe2000f8e3c3f */
[----:B------:R-:W-:Y:S11]  /*20b30*/  @P1 BRA `(.L_x_25) ;  /* 0xfffffefc00801947 */ /* 0x000ff6000383ffff */
.L_x_18:
[----:B-----5:R-:W0:Y:S02]  /*20b40*/  LDC R0, c[0x0][0x28c] ;  /* 0x0000a300ff007b82 */ /* 0x020e240000000800 */
[----:B0-----:R-:W-:-:S13]  /*20b50*/  ISETP.GE.AND P1, PT, R0, 0x1, PT ;  /* 0x000000010000780c */ /* 0x001fda0003f26270 */
[----:B------:R-:W-:Y:S05]  /*20b60*/  @!P1 BRA `(.L_x_26) ;  /* 0x00000000004c9947 */ /* 0x000fea0003800000 */
[----:B------:R-:W-:Y:S05]  /*20b70*/  @!P0 BRA `(.L_x_27) ;  /* 0x0000000000048947 */ /* 0x000fea0003800000 */
[----:B------:R-:W-:Y:S01]  /*20b80*/  BPT.TRAP 0x1 ;  /* 0x000000040000795c */ /* 0x000fe20000300000 */
.L_x_27:
[----:B------:R-:W0:Y:S01]  /*20b90*/  S2UR UR7, SR_CgaCtaId ;  /* 0x00000000000779c3 */ /* 0x000e220000008800 */
[----:B------:R-:W-:-:S04]  /*20ba0*/  UISETP.LT.AND UP0, UPT, UR43, 0x1, UPT ;  /* 0x000000012b00788c */ /* 0x000fc8000bf01270 */
[----:B------:R-:W-:Y:S02]  /*20bb0*/  USEL UR6, UR43, 0x1, UP0 ;  /* 0x000000012b067887 */ /* 0x000fe40008000000 */
[----:B------:R-:W-:Y:S02]  /*20bc0*/  UISETP.GT.U32.AND UP0, UPT, UR37, 0x1, UPT ;  /* 0x000000012500788c */ /* 0x000fe4000bf04070 */
[----:B------:R-:W-:-:S04]  /*20bd0*/  UIADD3 UR6, UR39, UR43, -UR6 ;  /* 0x0000002b27067290 */ /* 0x000fc8000fffe806 */
[----:B------:R-:W-:Y:S01]  /*20be0*/  UIMAD.WIDE.U32 UR4, UR6, -0x33333333, URZ ;  /* 0xcccccccd060478a5 */ /* 0x000fe2000f8e003f */
[----:B------:R-:W-:-:S03]  /*20bf0*/  PLOP3.LUT P0, PT, PT, PT, UP0, 0x80, 0x0 ;  /* 0x000000000000781c */ /* 0x000fc60003f0f008 */
[----:B------:R-:W-:-:S03]  /*20c00*/  USHF.R.U32.HI UR4, URZ, 0x2, UR5 ;  /* 0x000000023f047899 */ /* 0x000fc60008011605 */
[----:B------:R-:W-:Y:S01]  /*20c10*/  UMOV UR5, 0x400 ;  /* 0x0000040000057882 */ /* 0x000fe20000000000 */
[----:B------:R-:W-:Y:S02]  /*20c20*/  UIMAD UR6, UR4, -0x5, UR6 ;  /* 0xfffffffb040678a4 */ /* 0x000fe4000f8e0206 */
[----:B0-----:R-:W-:-:S04]  /*20c30*/  ULEA UR5, UR7, UR5, 0x18 ;  /* 0x0000000507057291 */ /* 0x001fc8000f8ec03f */
[----:B------:R-:W-:-:S04]  /*20c40*/  ULEA UR6, UR6, UR5, 0x3 ;  /* 0x0000000506067291 */ /* 0x000fc8000f8e183f */
[----:B------:R-:W-:-:S04]  /*20c50*/  UIADD3 UR6, UR6, 0x28, URZ ;  /* 0x0000002806067890 */ /* 0x000fc8000fffe03f */
[----:B------:R-:W-:-:S09]  /*20c60*/  UPRMT UR6, URZ, 0x654, UR6 ;  /* 0x000006543f067896 */ /* 0x000fd20008000006 */
[----:B------:R-:W-:Y:S01]  /*20c70*/  SYNCS.ARRIVE.TRANS64.RED.A1T0 RZ, [UR6], RZ ;  /* 0x000000ffffff79a7 */ /* 0x000fe20008100406 */
[----:B------:R-:W-:Y:S05]  /*20c80*/  @P0 BRA `(.L_x_26) ;  /* 0x0000000000040947 */ /* 0x000fea0003800000 */
[----:B------:R-:W-:Y:S01]  /*20c90*/  BPT.TRAP 0x1 ;  /* 0x000000040000795c */ /* 0x000fe20000300000 */
.L_x_26:
[----:B------:R-:W0:Y:S01]  /*20ca0*/  S2R R8, SR_TID.X ;  /* 0x0000000000087919 */ /* 0x000e220000002100 */
[----:B------:R-:W-:Y:S01]  /*20cb0*/  IMAD.MOV.U32 R19, RZ, RZ, 0x6540 ;  /* 0x00006540ff137424 */ /* 0x000fe200078e00ff */
[----:B------:R-:W-:Y:S01]  /*20cc0*/  USHF.R.S32.HI UR10, URZ, 0x1f, UR42 ;  /* 0x0000001f3f0a7899 */ /* 0x000fe2000801142a */
[----:B------:R-:W-:Y:S01]  /*20cd0*/  LOP3.LUT R4, R160, 0x1, RZ, 0xc0, !PT ;  /* 0x00000001a0047812 */ /* 0x000fe200078ec0ff */
[----:B------:R-:W-:Y:S01]  /*20ce0*/  ULDC.64 UR8, c[0x0][0x5d0] ;  /* 0x0001740000087ab9 */ /* 0x000fe20000000a00 */
[----:B------:R-:W-:Y:S01]  /*20cf0*/  UIMAD.WIDE UR6, UR40, 0x100, URZ ;  /* 0x00000100280678a5 */ /* 0x000fe2000f8e023f */
[----:B------:R-:W-:Y:S01]  /*20d00*/  MOV R6, UR8 ;  /* 0x0000000800067c02 */ /* 0x000fe20008000f00 */
[----:B------:R-:W-:Y:S01]  /*20d10*/  UIMAD UR4, UR10, UR8, URZ ;  /* 0x000000080a0472a4 */ /* 0x000fe2000f8e023f */
[----:B------:R-:W-:Y:S01]  /*20d20*/  IMAD.SHL.U32 R3, R4, 0x40, RZ ;  /* 0x0000004004037824 */ /* 0x000fe200078e00ff */
[----:B------:R-:W-:Y:S02]  /*20d30*/  USHF.L.U32 UR40, UR40, 0x8, URZ ;  /* 0x0000000828287899 */ /* 0x000fe4000800063f */
[----:B------:R-:W-:Y:S01]  /*20d40*/  UIMAD UR4, UR42, UR9, UR4 ;  /* 0x000000092a0472a4 */ /* 0x000fe2000f8e0204 */
[----:B------:R-:W-:Y:S01]  /*20d50*/  ULDC UR8, c[0x0][0x284] ;  /* 0x0000a10000087ab9 */ /* 0x000fe20000000800 */
[----:B------:R-:W-:Y:S01]  /*20d60*/  UIADD3 UR39, UR43, UR39, URZ ;  /* 0x000000272b277290 */ /* 0x000fe2000fffe03f */
[----:B------:R-:W-:Y:S01]  /*20d70*/  MOV R17, UR8 ;  /* 0x0000000800117c02 */ /* 0x000fe20008000f00 */
[----:B------:R-:W-:-:S02]  /*20d80*/  UISETP.GE.U32.AND UP2, UPT, UR43, 0x5, UPT ;  /* 0x000000052b00788c */ /* 0x000fc4000bf46070 */
[----:B------:R-:W-:-:S04]  /*20d90*/  UISETP.GT.U32.AND UP1, UPT, UR39, 0x4, UPT ;  /* 0x000000042700788c */ /* 0x000fc8000bf24070 */
[----:B------:R-:W-:Y:S01]  /*20da0*/  UISETP.LT.U32.AND UP1, UPT, UR43, 0x5, UP1 ;  /* 0x000000052b00788c */ /* 0x000fe20008f21070 */
[----:B0-----:R-:W-:Y:S02]  /*20db0*/  SHF.L.U32 R18, R8, 0x1, RZ ;  /* 0x0000000108127819 */ /* 0x001fe400000006ff */
[----:B------:R-:W-:Y:S02]  /*20dc0*/  SHF.R.U32.HI R0, RZ, 0x2, R8 ;  /* 0x00000002ff007819 */ /* 0x000fe40000011608 */
[----:B------:R-:W-:Y:S02]  /*20dd0*/  LOP3.LUT R18, R18, 0x6, RZ, 0xc0, !PT ;  /* 0x0000000612127812 */ /* 0x000fe400078ec0ff */
[----:B------:R-:W-:Y:S02]  /*20de0*/  LOP3.LUT R5, R8, 0x60, RZ, 0xc0, !PT ;  /* 0x0000006008057812 */ /* 0x000fe400078ec0ff */
[----:B------:R-:W-:Y:S01]  /*20df0*/  PRMT R18, R18, R19, UR41 ;  /* 0x0000002912127e16 */ /* 0x000fe20008000013 */
[----:B------:R-:W-:Y:S01]  /*20e00*/  USHF.L.U32 UR41, UR41, 0x8, URZ ;  /* 0x0000000829297899 */ /* 0x000fe2000800063f */
[----:B------:R-:W-:-:S02]  /*20e10*/  LOP3.LUT R0, R0, 0x7, RZ, 0xc0, !PT ;  /* 0x0000000700007812 */ /* 0x000fc400078ec0ff */
[----:B------:R-:W-:Y:S02]  /*20e20*/  SHF.R.S32.HI R19, RZ, 0x1f, R18 ;  /* 0x0000001fff137819 */ /* 0x000fe40000011412 */
[----:B------:R-:W-:Y:S02]  /*20e30*/  SHF.R.U32.HI R5, RZ, 0x1, R5 ;  /* 0x00000001ff057819 */ /* 0x000fe40000011605 */
[----:B------:R-:W-:Y:S01]  /*20e40*/  LOP3.LUT R3, R3, 0x40, R0, 0xe2, !PT ;  /* 0x0000004003037812 */ /* 0x000fe200078ee200 */
[----:B------:R-:W-:Y:S01]  /*20e50*/  IMAD.WIDE.U32 R6, R6, UR42, R18 ;  /* 0x0000002a06067c25 */ /* 0x000fe2000f8e0012 */
[----:B------:R-:W-:Y:S02]  /*20e60*/  IADD3 R0, RZ, -R5, -R0 ;  /* 0x80000005ff007210 */ /* 0x000fe40007ffe800 */
[----:B------:R-:W-:Y:S01]  /*20e70*/  LOP3.LUT R3, R3, UR6, R5, 0xfe, !PT ;  /* 0x0000000603037c12 */ /* 0x000fe2000f8efe05 */
[----:B------:R-:W-:Y:S01]  /*20e80*/  VIADD R7, R7, UR4 ;  /* 0x0000000407077c36 */ /* 0x000fe20008000000 */
[----:B------:R-:W-:Y:S01]  /*20e90*/  ULDC UR4, c[0x0][0x288] ;  /* 0x0000a20000047ab9 */ /* 0x000fe20000000800 */
[----:B------:R-:W-:Y:S01]  /*20ea0*/  IMAD R0, R4, -0x40, R0 ;  /* 0xffffffc004007824 */ /* 0x000fe200078e0200 */
[----:B------:R-:W-:Y:S01]  /*20eb0*/  UISETP.GE.AND UP0, UPT, UR41, UR4, UPT ;  /* 0x000000042900728c */ /* 0x000fe2000bf06270 */
[----:B------:R-:W-:-:S03]  /*20ec0*/  IMAD.MOV.U32 R4, RZ, RZ, -0x2 ;  /* 0xfffffffeff047424 */ /* 0x000fc600078e00ff */
[----:B------:R-:W-:Y:S02]  /*20ed0*/  UISETP.GE.OR UP0, UPT, UR40, UR8, UP0 ;  /* 0x000000082800728c */ /* 0x000fe40008706670 */
[----:B------:R-:W-:Y:S01]  /*20ee0*/  IADD3 R17, R17, -UR40, R0 ;  /* 0x8000002811117c10 */ /* 0x000fe2000fffe000 */
[----:B------:R-:W-:Y:S01]  /*20ef0*/  USEL UR8, URZ, 0x1, !UP1 ;  /* 0x000000013f087887 */ /* 0x000fe2000c800000 */
[----:B------:R-:W-:Y:S01]  /*20f00*/  LOP3.LUT R0, R8, 0x3, RZ, 0xc0, !PT ;  /* 0x0000000308007812 */ /* 0x000fe200078ec0ff */
[----:B------:R-:W-:Y:S01]  /*20f10*/  UMOV UR40, 0xffffffff ;  /* 0xffffffff00287882 */ /* 0x000fe20000000000 */
[----:B------:R-:W-:Y:S01]  /*20f20*/  PLOP3.LUT P0, PT, PT, PT, UP0, 0x80, 0x0 ;  /* 0x000000000000781c */ /* 0x000fe20003f0f008 */
[----:B------:R-:W-:Y:S02]  /*20f30*/  ULOP3.LUT UR36, UR36, UR8, URZ, 0x3c, !UPT ;  /* 0x0000000824247292 */ /* 0x000fe4000f8e3c3f */
[----:B------:R-:W-:Y:S01]  /*20f40*/  IMAD R0, R0, R4, UR4 ;  /* 0x0000000400007e24 */ /* 0x000fe2000f8e0204 */
[----:B------:R-:W-:-:S04]  /*20f50*/  UIMAD.WIDE.U32 UR4, UR39, -0x33333333, URZ ;  /* 0xcccccccd270478a5 */ /* 0x000fc8000f8e003f */
[----:B------:R-:W-:Y:S01]  /*20f60*/  USHF.R.U32.HI UR4, URZ, 0x2, UR5 ;  /* 0x000000023f047899 */ /* 0x000fe20008011605 */
[----:B------:R-:W-:-:S03]  /*20f70*/  IADD3 R0, R0, -UR41, RZ ;  /* 0x8000002900007c10 */ /* 0x000fc6000fffe0ff */
[----:B------:R-:W-:Y:S02]  /*20f80*/  UIMAD UR39, UR4, -0x5, UR39 ;  /* 0xfffffffb042778a4 */ /* 0x000fe4000f8e0227 */
[----:B------:R-:W-:Y:S01]  /*20f90*/  @UP2 ULOP3.LUT UR36, UR36, 0x1, UR4, 0x78, !UPT ;  /* 0x0000000124242892 */ /* 0x000fe2000f8e7804 */
[----:B------:R-:W-:Y:S11]  /*20fa0*/  @P0 BRA `(.L_x_28) ;  /* 0x000000d4007c0947 */ /* 0x000ff60003800000 */
[----:B------:R-:W-:Y:S01]  /*20fb0*/  FSETP.NEU.AND P0, PT, R16, RZ, PT ;  /* 0x000000ff1000720b */ /* 0x000fe20003f0d000 */
[----:B------:R-:W-:Y:S01]  /*20fc0*/  ULDC.64 UR8, c[0x0][0x5c8] ;  /* 0x0001720000087ab9 */ /* 0x000fe20000000a00 */
[----:B------:R-:W-:Y:S01]  /*20fd0*/  ISETP.GT.AND P3, PT, R17, RZ, PT ;  /* 0x000000ff1100720c */ /* 0x000fe20003f64270 */
[----:B------:R-:W-:Y:S01]  /*20fe0*/  UIMAD UR4, UR7, UR8, URZ ;  /* 0x00000008070472a4 */ /* 0x000fe2000f8e023f */
[----:B------:R-:W-:Y:S01]  /*20ff0*/  IMAD.U32 R10, RZ, RZ, UR9 ;  /* 0x00000009ff0a7e24 */ /* 0x000fe2000f8e00ff */
[----:B------:R-:W-:Y:S01]  /*21000*/  BSSY B0, `(.L_x_28) ;  /* 0x0000d59000007945 */ /* 0x000fe20003800000 */
[----:B------:R-:W-:Y:S01]  /*21010*/  IMAD.WIDE.U32 R6, R3, UR8, R6 ;  /* 0x0000000803067c25 */ /* 0x000fe2000f8e0006 */
[----:B------:R-:W-:-:S03]  /*21020*/  ISETP.GT.AND P1, PT, R0, RZ, P3 ;  /* 0x000000ff0000720c */ /* 0x000fc60001f24270 */
[----:B------:R-:W-:-:S05]  /*21030*/  IMAD R10, R3, R10, UR4 ;  /* 0x00000004030a7e24 */ /* 0x000fca000f8e020a */
[----:B------:R-:W-:Y:S01]  /*21040*/  IADD3 R10, R7, R10, RZ ;  /* 0x0000000a070a7210 */ /* 0x000fe20007ffe0ff */
[----:B------:R-:W-:Y:S06]  /*21050*/  @!P0 BRA `(.L_x_29) ;  /* 0x0000009400188947 */ /* 0x000fec0003800000 */
[----:B------:R-:W0:Y:S01]  /*21060*/  LDC.64 R22, c[0x0][0x5b8] ;  /* 0x00016e00ff167b82 */ /* 0x000e220000000a00 */
[----:B------:R-:W2:Y:S01]  /*21070*/  LDL.LU R11, [R1] ;  /* 0x00000000010b7983 */ /* 0x000ea20000300800 */
[----:B------:R-:W-:-:S06]  /*21080*/  ULDC.64 UR4, c[0x0][0x5c0] ;  /* 0x0001700000047ab9 */ /* 0x000fcc0000000a00 */
[----:B------:R-:W1:Y:S08]  /*21090*/  LDC.64 R14, c[0x0][0x5b0] ;  /* 0x00016c00ff0e7b82 */ /* 0x000e700000000a00 */
[----:B------:R-:W3:Y:S01]  /*210a0*/  LDC.64 R12, c[0x0][0x5a8] ;  /* 0x00016a00ff0c7b82 */ /* 0x000ee20000000a00 */
[C---:B0-----:R-:W-:Y:S02]  /*210b0*/  IMAD R157, R22.reuse, UR10, RZ ;  /* 0x0000000a169d7c24 */ /* 0x041fe4000f8e02ff */
[----:B------:R-:W-:-:S04]  /*210c0*/  IMAD.WIDE.U32 R152, R22, UR42, R18 ;  /* 0x0000002a16987c25 */ /* 0x000fc8000f8e0012 */
[----:B------:R-:W-:Y:S01]  /*210d0*/  IMAD R157, R23, UR42, R157 ;  /* 0x0000002a179d7c24 */ /* 0x000fe2000f8e029d */
[----:B------:R-:W-:Y:S01]  /*210e0*/  MOV R20, R152 ;  /* 0x0000009800147202 */ /* 0x000fe20000000f00 */
[----:B-1----:R-:W-:Y:S02]  /*210f0*/  IMAD R156, R14, UR7, RZ ;  /* 0x000000070e9c7c24 */ /* 0x002fe4000f8e02ff */
[----:B------:R-:W-:Y:S02]  /*21100*/  IMAD.IADD R21, R153, 0x1, R157 ;  /* 0x0000000199157824 */ /* 0x000fe400078e029d */
[C---:B------:R-:W-:Y:S02]  /*21110*/  IMAD R156, R3.reuse, R15, R156 ;  /* 0x0000000f039c7224 */ /* 0x040fe400078e029c */
[----:B------:R-:W-:-:S04]  /*21120*/  IMAD.WIDE.U32 R4, R3, R14, R20 ;  /* 0x0000000e03047225 */ /* 0x000fc800078e0014 */
[----:B------:R-:W-:Y:S01]  /*21130*/  IMAD.IADD R5, R5, 0x1, R156 ;  /* 0x0000000105057824 */ /* 0x000fe200078e029c */
[----:B---3--:R-:W-:-:S04]  /*21140*/  LEA R8, P0, R4, R12, 0x2 ;  /* 0x0000000c04087211 */ /* 0x008fc800078010ff */
[----:B------:R-:W-:-:S05]  /*21150*/  LEA.HI.X R9, R4, R13, R5, 0x2, P0 ;  /* 0x0000000d04097211 */ /* 0x000fca00000f1405 */
[----:B------:R-:W3:Y:S01]  /*21160*/  @P1 LDG.E.LTC128B R23, desc[UR44][R8.64] ;  /* 0x0000002c08171981 */ /* 0x000ee2000c1e1920 */
[C---:B------:R-:W-:Y:S01]  /*21170*/  LEA R4, P0, R6.reuse, UR4, 0x2 ;  /* 0x0000000406047c11 */ /* 0x040fe2000f8010ff */
[----:B------:R-:W-:Y:S03]  /*21180*/  BSSY B1, `(.L_x_30) ;  /* 0x000000e000017945 */ /* 0x000fe60003800000 */
[----:B------:R-:W-:Y:S01]  /*21190*/  LEA.HI.X R5, R6, UR5, R10, 0x2, P0 ;  /* 0x0000000506057c11 */ /* 0x000fe200080f140a */
[----:B---3--:R-:W-:-:S04]  /*211a0*/  FMUL R6, R23, R16 ;  /* 0x0000001017067220 */ /* 0x008fc80000400000 */
[----:B--2---:R-:W-:-:S05]  /*211b0*/  FFMA R6, R11, R2, R6 ;  /* 0x000000020b067223 */ /* 0x004fca0000000006 */
[----:B------:R0:W-:Y:S02]  /*211c0*/  @P1 STG.E desc[UR44][R4.64], R6 ;  /* 0x0000000604001986 */ /* 0x0001e4000c10192c */
[----:B0-----:R-:W-:-:S05]  /*211d0*/  IMAD.WIDE.U32 R6, R3, R14, R18 ;  /* 0x0000000e03067225 */ /* 0x001fca00078e0012 */
[----:B------:R-:W-:-:S03]  /*211e0*/  IADD3 R7, R156, R7, RZ ;  /* 0x000000079c077210 */ /* 0x000fc60007ffe0ff */
[----:B------:R-:W-:-:S04]  /*211f0*/  IMAD.WIDE.U32 R6, R22, UR42, R6 ;  /* 0x0000002a16067c25 */ /* 0x000fc8000f8e0006 */
[----:B------:R-:W-:Y:S01]  /*21200*/  IMAD.IADD R7, R157, 0x1, R7 ;  /* 0x000000019d077824 */ /* 0x000fe200078e0207 */
[----:B------:R-:W-:-:S04]  /*21210*/  LEA R10, P0, R6, R12, 0x2 ;  /* 0x0000000c060a7211 */ /* 0x000fc800078010ff */
[----:B------:R-:W-:Y:S02]  /*21220*/  LEA.HI.X R11, R6, R13, R7, 0x2, P0 ;  /* 0x0000000d060b7211 */ /* 0x000fe400000f1407 */
[----:B------:R-:W-:-:S13]  /*21230*/  ISETP.GT.AND P0, PT, R0, 0x1, P3 ;  /* 0x000000010000780c */ /* 0x000fda0001f04270 */
[----:B------:R-:W-:Y:S05]  /*21240*/  @!P0 BRA `(.L_x_31) ;  /* 0x0000000000048947 */ /* 0x000fea0003800000 */
[----:B------:R0:W5:Y:S02]  /*21250*/  LDG.E.LTC128B R23, desc[UR44][R10.64+0x4] ;  /* 0x0000042c0a177981 */ /* 0x000164000c1e1920 */
.L_x_31:
[----:B------:R-:W-:Y:S05]  /*21260*/  BSYNC B1 ;  /* 0x0000000000017941 */ /* 0x000fea0003800000 */
.L_x_30:
[----:B------:R-:W2:Y:S01]  /*21270*/  LDL.LU R7, [R1+0x4] ;  /* 0x0000040001077983 */ /* 0x000ea20000300800 */
[----:B-----5:R-:W-:Y:S01]  /*21280*/  FMUL R6, R23, R16 ;  /* 0x0000001017067220 */ /* 0x020fe20000400000 */
[C---:B------:R-:W-:Y:S02]  /*21290*/  SHF.L.U64.HI R155, R14.reuse, 0x3, R15 ;  /* 0x000000030e9b7819 */ /* 0x040fe4000001020f */
[----:B------:R-:W-:Y:S01]  /*212a0*/  SHF.L.U32 R154, R14, 0x3, RZ ;  /* 0x000000030e9a7819 */ /* 0x000fe200000006ff */
[----:B------:R-:W3:Y:S01]  /*212b0*/  LDL.LU R159, [R1+0x8] ;  /* 0x00000800019f7983 */ /* 0x000ee20000300800 */
[----:B------:R-:W-:Y:S01]  /*212c0*/  ISETP.GT.AND P1, PT, R17, 0x8, PT ;  /* 0x000000081100780c */ /* 0x000fe20003f24270 */
[----:B--2---:R-:W-:-:S05]  /*212d0*/  FFMA R6, R7, R2, R6 ;  /* 0x0000000207067223 */ /* 0x004fca0000000006 */
[----:B------:R1:W-:Y:S01]  /*212e0*/  @P0 STG.E desc[UR44][R4.64+0x4], R6 ;  /* 0x0000040604000986 */ /* 0x0003e2000c10192c */
[----:B------:R-:W-:Y:S01]  /*212f0*/  ISETP.GT.AND P0, PT, R0, RZ, P1 ;  /* 0x000000ff0000720c */ /* 0x000fe20000f04270 */
[----:B-1----:R-:W-:-:S04]  /*21300*/  IMAD.WIDE.U32 R6, R3, R14, R154 ;  /* 0x0000000e03067225 */ /* 0x002fc800078e009a */
[----:B------:R-:W-:Y:S01]  /*21310*/  IMAD.IADD R156, R156, 0x1, R7 ;  /* 0x000000019c9c7824 */ /* 0x000fe200078e0207 */
[----:B------:R-:W-:-:S04]  /*21320*/  IADD3 R7, P2, R152, R6, RZ ;  /* 0x0000000698077210 */ /* 0x000fc80007f5e0ff */
[----:B------:R-:W-:Y:S02]  /*21330*/  IADD3.X R9, R156, R21, RZ, P2, !PT ;  /* 0x000000159c097210 */ /* 0x000fe400017fe4ff */
[----:B------:R-:W-:-:S04]  /*21340*/  LEA R8, P2, R7, R12, 0x2 ;  /* 0x0000000c07087211 */ /* 0x000fc800078410ff */
[----:B------:R-:W-:-:S05]  /*21350*/  LEA.HI.X R9, R7, R13, R9, 0x2, P2 ;  /* 0x0000000d07097211 */ /* 0x000fca00010f1409 */
[----:B------:R1:W2:Y:S01]  /*21360*/  @P0 LDG.E.LTC128B R23, desc[UR44][R8.64] ;  /* 0x0000002c08170981 */ /* 0x0002a2000c1e1920 */
[----:B------:R-:W-:Y:S01]  /*21370*/  IADD3 R6, P2, R18, R6, RZ ;  /* 0x0000000612067210 */ /* 0x000fe20007f5e0ff */
[----:B------:R-:W-:Y:S01]  /*21380*/  IMAD.U32 R158, RZ, RZ, UR8 ;  /* 0x00000008ff9e7e24 */ /* 0x000fe2000f8e00ff */
[----:B------:R-:W-:Y:S01]  /*21390*/  ISETP.GT.AND P4, PT, R0, 0x1, P1 ;  /* 0x000000010000780c */ /* 0x000fe20000f84270 */
[----:B------:R-:W-:Y:S02]  /*213a0*/  BSSY B1, `(.L_x_32) ;  /* 0x0000011000017945 */ /* 0x000fe40003800000 */
[----:B------:R-:W-:Y:S01]  /*213b0*/  IMAD.X R7, R19, 0x1, R156, P2 ;  /* 0x0000000113077824 */ /* 0x000fe200010e069c */
[----:B------:R-:W-:Y:S02]  /*213c0*/  MOV R156, UR9 ;  /* 0x00000009009c7c02 */ /* 0x000fe40008000f00 */
[----:B------:R-:W-:Y:S01]  /*213d0*/  SHF.L.U32 R158, R158, 0x5, RZ ;  /* 0x000000059e9e7819 */ /* 0x000fe200000006ff */
[----:B------:R-:W-:-:S05]  /*213e0*/  IMAD.WIDE.U32 R6, R22, UR42, R6 ;  /* 0x0000002a16067c25 */ /* 0x000fca000f8e0006 */
[----:B------:R-:W-:Y:S02]  /*213f0*/  IADD3 R7, R157, R7, RZ ;  /* 0x000000079d077210 */ /* 0x000fe40007ffe0ff */
[----:B-1----:R-:W-:-:S04]  /*21400*/  LEA R8, P2, R6, R12, 0x2 ;  /* 0x0000000c06087211 */ /* 0x002fc800078410ff */
[----:B------:R-:W-:Y:S01]  /*21410*/  LEA.HI.X R9, R6, R13, R7, 0x2, P2 ;  /* 0x0000000d06097211 */ /* 0x000fe200010f1407 */
[----:B------:R-:W-:-:S05]  /*21420*/  IMAD.U32 R6, RZ, RZ, UR8 ;  /* 0x00000008ff067e24 */ /* 0x000fca000f8e00ff */
[----:B------:R-:W-:Y:S01]  /*21430*/  SHF.L.U64.HI R156, R6, 0x5, R156 ;  /* 0x00000005069c7819 */ /* 0x000fe2000001029c */
[----:B--2---:R-:W-:-:S04]  /*21440*/  FMUL R6, R23, R16 ;  /* 0x0000001017067220 */ /* 0x004fc80000400000 */
[----:B---3--:R-:W-:Y:S01]  /*21450*/  FFMA R159, R159, R2, R6 ;  /* 0x000000029f9f7223 */ /* 0x008fe20000000006 */
[----:B------:R-:W-:-:S05]  /*21460*/  IADD3 R6, P2, R158, R4, RZ ;  /* 0x000000049e067210 */ /* 0x000fca0007f5e0ff */
[----:B------:R-:W-:-:S05]  /*21470*/  IMAD.X R7, R156, 0x1, R5, P2 ;  /* 0x000000019c077824 */ /* 0x000fca00010e0605 */
[----:B------:R1:W-:Y:S01]  /*21480*/  @P0 STG.E desc[UR44][R6.64], R159 ;  /* 0x0000009f06000986 */ /* 0x0003e2000c10192c */
[----:B------:R-:W-:Y:S05]  /*21490*/  @!P4 BRA `(.L_x_33) ;  /* 0x000000000004c947 */ /* 0x000fea0003800000 */
[----:B------:R2:W5:Y:S02]  /*214a0*/  LDG.E.LTC128B R23, desc[UR44][R8.64+0x4] ;  /* 0x0000042c08177981 */ /* 0x000564000c1e1920 */
.L_x_33:
[----:B------:R-:W-:Y:S05]  /*214b0*/  BSYNC B1 ;  /* 0x0000000000017941 */ /* 0x000fea0003800000 */
.L_x_32:
[----:B------:R-:W3:Y:S01]  /*214c0*/  LDL.LU R161, [R1+0xc] ;  /* 0x00000c0001a17983 */ /* 0x000ee20000300800 */
[----:B-1---5:R-:W-:Y:S01]  /*214d0*/  FMUL R159, R23, R16 ;  /* 0x00000010179f7220 */ /* 0x022fe20000400000 */
[----:B------:R-:W-:Y:S01]  /*214e0*/  ISETP.GT.AND P0, PT, R0, 0x8, P3 ;  /* 0x000000080000780c */ /* 0x000fe20001f04270 */
[----:B------:R-:W-:Y:S02]  /*214f0*/  BSSY B1, `(.L_x_34) ;  /* 0x0000005000017945 */ /* 0x000fe40003800000 */
[----:B---3--:R-:W-:-:S05]  /*21500*/  FFMA R159, R161, R2, R159 ;  /* 0x00000002a19f7223 */ /* 0x008fca000000009f */
[----:B------:R1:W-:Y:S05]  /*21510*/  @P4 STG.E desc[UR44][R6.64+0x4], R159 ;  /* 0x0000049f06004986 */ /* 0x0003ea000c10192c */
[----:B------:R-:W-:Y:S05]  /*21520*/  @!P0 BRA `(.L_x_35) ;  /* 0x0000000000048947 */ /* 0x000fea0003800000 */
[----:B------:R3:W5:Y:S02]  /*21530*/  LDG.E.LTC128B R23, desc[UR44][R10.64+0x20] ;  /* 0x0000202c0a177981 */ /* 0x000764000c1e1920 */
.L_x_35:
[----:B------:R-:W-:Y:S05]  /*21540*/  BSYNC B1 ;  /* 0x0000000000017941 */ /* 0x000fea0003800000 */
.L_x_34:
[----:B------:R-:W4:Y:S01]  /*21550*/  LDL.LU R161, [R1+0x10] ;  /* 0x0000100001a17983 */ /* 0x000f220000300800 */
[----:B-1---5:R-:W-:Y:S01]  /*21560*/  FMUL R159, R23, R16 ;  /* 0x00000010179f7220 */ /* 0x022fe20000400000 */
[----:B------:R-:W-:Y:S01]  /*21570*/  ISETP.GT.AND P2, PT, R0, 0x9, P3 ;  /* 0x000000090000780c */ /* 0x000fe20001f44270 */
[----:B------:R-:W-:Y:S02]  /*21580*/  BSSY B1, `(.L_x_36) ;  /* 0x0000005000017945 */ /* 0x000fe40003800000 */
[----:B----4-:R-:W-:-:S05]  /*21590*/  FFMA R159, R161, R2, R159 ;  /* 0x00000002a19f7223 */ /* 0x010fca000000009f */
[----:B------:R1:W-:Y:S05]  /*215a0*/  @P0 STG.E desc[UR44][R4.64+0x20], R159 ;  /* 0x0000209f04000986 */ /* 0x0003ea000c10192c */
[----:B------:R-:W-:Y:S05]  /*215b0*/  @!P2 BRA `(.L_x_37) ;  /* 0x000000000004a947 */ /* 0x000fea0003800000 */
[----:B------:R4:W5:Y:S02]  /*215c0*/  LDG.E.LTC128B R23, desc[UR44][R10.64+0x24] ;  /* 0x0000242c0a177981 */ /* 0x000964000c1e1920 */
.L_x_37:
[----:B------:R-:W-:Y:S05]  /*215d0*/  BSYNC B1 ;  /* 0x0000000000017941 */ /* 0x000fea0003800000 */
.L_x_36:
[----:B------:R-:W2:Y:S01]  /*215e0*/  LDL.LU R161, [R1+0x14] ;  /* 0x0000140001a17983 */ /* 0x000ea20000300800 */
[----:B-1---5:R-:W-:Y:S01]  /*215f0*/  FMUL R159, R23, R16 ;  /* 0x00000010179f7220 */ /* 0x022fe20000400000 */
[----:B------:R-:W-:Y:S01]  /*21600*/  ISETP.GT.AND P0, PT, R0, 0x8, P1 ;  /* 0x000000080000780c */ /* 0x000fe20000f04270 */
[----:B------:R-:W-:Y:S02]  /*21610*/  BSSY B1, `(.L_x_38) ;  /* 0x0000005000017945 */ /* 0x000fe40003800000 */
[----:B--2---:R-:W-:-:S05]  /*21620*/  FFMA R159, R161, R2, R159 ;  /* 0x00000002a19f7223 */ /* 0x004fca000000009f */
[----:B------:R1:W-:Y:S05]  /*21630*/  @P2 STG.E desc[UR44][R4.64+0x24], R159 ;  /* 0x0000249f04002986 */ /* 0x0003ea000c10192c */
[----:B------:R-:W-:Y:S05]  /*21640*/  @!P0 BRA `(.L_x_39) ;  /* 0x0000000000048947 */ /* 0x000fea0003800000 */
[----:B------:R2:W5:Y:S02]  /*21650*/  LDG.E.LTC128B R23, desc[UR44][R8.64+0x20] ;  /* 0x0000202c08177981 */ /* 0x000564000c1e1920 */
.L_x_39:
[----:B------:R-:W-:Y:S05]  /*21660*/  BSYNC B1 ;  /* 0x0000000000017941 */ /* 0x000fea0003800000 */
.L_x_38:
        /* <DEDUP_REMOVED lines=8> */
.L_x_41:
[----:B------:R-:W-:Y:S05]  /*216f0*/  BSYNC B1 ;  /* 0x0000000000017941 */ /* 0x000fea0003800000 */
.L_x_40:
        /* <DEDUP_REMOVED lines=8> */
.L_x_43:
[----:B------:R-:W-:Y:S05]  /*21780*/  BSYNC B1 ;  /* 0x0000000000017941 */ /* 0x000fea0003800000 */
.L_x_42:
        /* <DEDUP_REMOVED lines=8> */
.L_x_45:
[----:B------:R-:W-:Y:S05]  /*21810*/  BSYNC B1 ;  /* 0x0000000000017941 */ /* 0x000fea0003800000 */
.L_x_44:
        /* <DEDUP_REMOVED lines=8> */
.L_x_47:
[----:B------:R-:W-:Y:S05]  /*218a0*/  BSYNC B1 ;  /* 0x0000000000017941 */ /* 0x000fea0003800000 */
.L_x_46:
        /* <DEDUP_REMOVED lines=8> */
.L_x_49:
[----:B------:R-:W-:Y:S05]  /*21930*/  BSYNC B1 ;  /* 0x0000000000017941 */ /* 0x000fea0003800000 */
.L_x_48:
        /* <DEDUP_REMOVED lines=8> */
.L_x_51:
[----:B------:R-:W-:Y:S05]  /*219c0*/  BSYNC B1 ;  /* 0x0000000000017941 */ /* 0x000fea0003800000 */
.L_x_50:
        /* <DEDUP_REMOVED lines=8> */
.L_x_53:
[----:B------:R-:W-:Y:S05]  /*21a50*/  BSYNC B1 ;  /* 0x0000000000017941 */ /* 0x000fea0003800000 */
.L_x_52:
        /* <DEDUP_REMOVED lines=8> */
.L_x_55:
[----:B------:R-:W-:Y:S05]  /*21ae0*/  BSYNC B1 ;  /* 0x0000000000017941 */ /* 0x000fea0003800000 */
.L_x_54:
        /* <DEDUP_REMOVED lines=8> */
.L_x_57:
[----:B------:R-:W-:Y:S05]  /*21b70*/  BSYNC B1 ;  /* 0x0000000000017941 */ /* 0x000fea0003800000 */
.L_x_56:
        /* <DEDUP_REMOVED lines=8> */
.L_x_59:
[----:B------:R-:W-:Y:S05]  /*21c00*/  BSYNC B1 ;  /* 0x0000000000017941 */ /* 0x000fea0003800000 */
.L_x_58:
        /* <DEDUP_REMOVED lines=8> */
.L_x_61:
[----:B------:R-:W-:Y:S05]  /*21c90*/  BSYNC B1 ;  /* 0x0000000000017941 */ /* 0x000fea0003800000 */
.L_x_60:
        /* <DEDUP_REMOVED lines=8> */
.L_x_63:
[----:B------:R-:W-:Y:S05]  /*21d20*/  BSYNC B1 ;  /* 0x0000000000017941 */ /* 0x000fea0003800000 */
.L_x_62:
        /* <DEDUP_REMOVED lines=8> */
.L_x_65:
[----:B------:R-:W-:Y:S05]  /*21db0*/  BSYNC B1 ;  /* 0x0000000000017941 */ /* 0x000fea0003800000 */
.L_x_64:
        /* <DEDUP_REMOVED lines=8> */
.L_x_67:
[----:B------:R-:W-:Y:S05]  /*21e40*/  BSYNC B1 ;  /* 0x0000000000017941 */ /* 0x000fea0003800000 */
.L_x_66:
        /* <DEDUP_REMOVED lines=8> */
.L_x_69:
[----:B------:R-:W-:Y:S05]  /*21ed0*/  BSYNC B1 ;  /* 0x0000000000017941 */ /* 0x000fea0003800000 */
.L_x_68:
        /* <DEDUP_REMOVED lines=8> */
.L_x_71:
[----:B------:R-:W-:Y:S05]  /*21f60*/  BSYNC B1 ;  /* 0x0000000000017941 */ /* 0x000fea0003800000 */
.L_x_70:
        /* <DEDUP_REMOVED lines=8> */
.L_x_73:
[----:B------:R-:W-:Y:S05]  /*21ff0*/  BSYNC B1 ;  /* 0x0000000000017941 */ /* 0x000fea0003800000 */
.L_x_72:
        /* <DEDUP_REMOVED lines=8> */
.L_x_75:
[----:B------:R-:W-:Y:S05]  /*22080*/  BSYNC B1 ;  /* 0x0000000000017941 */ /* 0x000fea0003800000 */
.L_x_74:
        /* <DEDUP_REMOVED lines=8> */
.L_x_77:
[----:B------:R-:W-:Y:S05]  /*22110*/  BSYNC B1 ;  /* 0x0000000000017941 */ /* 0x000fea0003800000 */
.L_x_76:
        /* <DEDUP_REMOVED lines=8> */
.L_x_79:
[----:B------:R-:W-:Y:S05]  /*221a0*/  BSYNC B1 ;  /* 0x0000000000017941 */ /* 0x000fea0003800000 */
.L_x_78:
        /* <DEDUP_REMOVED lines=8> */
.L_x_81:
[----:B------:R-:W-:Y:S05]  /*22230*/  BSYNC B1 ;  /* 0x0000000000017941 */ /* 0x000fea0003800000 */
.L_x_80:
        /* <DEDUP_REMOVED lines=8> */
.L_x_83:
[----:B------:R-:W-:Y:S05]  /*222c0*/  BSYNC B1 ;  /* 0x0000000000017941 */ /* 0x000fea0003800000 */
.L_x_82:
        /* <DEDUP_REMOVED lines=8> */
.L_x_85:
[----:B------:R-:W-:Y:S05]  /*22350*/  BSYNC B1 ;  /* 0x0000000000017941 */ /* 0x000fea0003800000 */
.L_x_84:
        /* <DEDUP_REMOVED lines=8> */
.L_x_87:
[----:B------:R-:W-:Y:S05]  /*223e0*/  BSYNC B1 ;  /* 0x0000000000017941 */ /* 0x000fea0003800000 */
.L_x_86:
        /* <DEDUP_REMOVED lines=8> */
.L_x_89:
[----:B------:R-:W-:Y:S05]  /*22470*/  BSYNC B1 ;  /* 0x0000000000017941 */ /* 0x000fea0003800000 */
.L_x_88:
        /* <DEDUP_REMOVED lines=8> */
.L_x_91:
[----:B------:R-:W-:Y:S05]  /*22500*/  BSYNC B1 ;  /* 0x0000000000017941 */ /* 0x000fea0003800000 */
.L_x_90:
        /* <DEDUP_REMOVED lines=8> */
.L_x_93:
[----:B------:R-:W-:Y:S05]  /*22590*/  BSYNC B1 ;  /* 0x0000000000017941 */ /* 0x000fea0003800000 */
.L_x_92:
        /* <DEDUP_REMOVED lines=8> */
.L_x_95:
[----:B------:R-:W-:Y:S05]  /*22620*/  BSYNC B1 ;  /* 0x0000000000017941 */ /* 0x000fea0003800000 */
.L_x_94:
        /* <DEDUP_REMOVED lines=8> */
.L_x_97:
[----:B------:R-:W-:Y:S05]  /*226b0*/  BSYNC B1 ;  /* 0x0000000000017941 */ /* 0x000fea0003800000 */
.L_x_96:
        /* <DEDUP_REMOVED lines=8> */
.L_x_99:
[----:B------:R-:W-:Y:S05]  /*22740*/  BSYNC B1 ;  /* 0x0000000000017941 */ /* 0x000fea0003800000 */
.L_x_98:
        /* <DEDUP_REMOVED lines=8> */
.L_x_101:
[----:B------:R-:W-:Y:S05]  /*227d0*/  BSYNC B1 ;  /* 0x0000000000017941 */ /* 0x000fea0003800000 */
.L_x_100:
        /* <DEDUP_REMOVED lines=8> */
.L_x_103:
[----:B------:R-:W-:Y:S05]  /*22860*/  BSYNC B1 ;  /* 0x0000000000017941 */ /* 0x000fea0003800000 */
.L_x_102:
        /* <DEDUP_REMOVED lines=8> */
.L_x_105:
[----:B------:R-:W-:Y:S05]  /*228f0*/  BSYNC B1 ;  /* 0x0000000000017941 */ /* 0x000fea0003800000 */
.L_x_104:
        /* <DEDUP_REMOVED lines=8> */
.L_x_107:
[----:B------:R-:W-:Y:S05]  /*22980*/  BSYNC B1 ;  /* 0x0000000000017941 */ /* 0x000fea0003800000 */
.L_x_106:
        /* <DEDUP_REMOVED lines=8> */
.L_x_109:
[----:B------:R-:W-:Y:S05]  /*22a10*/  BSYNC B1 ;  /* 0x0000000000017941 */ /* 0x000fea0003800000 */
.L_x_108:
        /* <DEDUP_REMOVED lines=8> */
.L_x_111:
[----:B------:R-:W-:Y:S05]  /*22aa0*/  BSYNC B1 ;  /* 0x0000000000017941 */ /* 0x000fea0003800000 */
.L_x_110:
        /* <DEDUP_REMOVED lines=8> */
.L_x_113:
[----:B------:R-:W-:Y:S05]  /*22b30*/  BSYNC B1 ;  /* 0x0000000000017941 */ /* 0x000fea0003800000 */
.L_x_112:
        /* <DEDUP_REMOVED lines=8> */
.L_x_115:
[----:B------:R-:W-:Y:S05]  /*22bc0*/  BSYNC B1 ;  /* 0x0000000000017941 */ /* 0x000fea0003800000 */
.L_x_114:
        /* <DEDUP_REMOVED lines=8> */
.L_x_117:
[----:B------:R-:W-:Y:S05]  /*22c50*/  BSYNC B1 ;  /* 0x0000000000017941 */ /* 0x000fea0003800000 */
.L_x_116:
        /* <DEDUP_REMOVED lines=8> */
.L_x_119:
[----:B------:R-:W-:Y:S05]  /*22ce0*/  BSYNC B1 ;  /* 0x0000000000017941 */ /* 0x000fea0003800000 */
.L_x_118:
        /* <DEDUP_REMOVED lines=8> */
.L_x_121:
[----:B------:R-:W-:Y:S05]  /*22d70*/  BSYNC B1 ;  /* 0x0000000000017941 */ /* 0x000fea0003800000 */
.L_x_120:
        /* <DEDUP_REMOVED lines=8> */
.L_x_123:
[----:B------:R-:W-:Y:S05]  /*22e00*/  BSYNC B1 ;  /* 0x0000000000017941 */ /* 0x000fea0003800000 */
.L_x_122:
        /* <DEDUP_REMOVED lines=8> */
.L_x_125:
[----:B------:R-:W-:Y:S05]  /*22e90*/  BSYNC B1 ;  /* 0x0000000000017941 */ /* 0x000fea0003800000 */
.L_x_124:
        /* <DEDUP_REMOVED lines=8> */
.L_x_127:
[----:B------:R-:W-:Y:S05]  /*22f20*/  BSYNC B1 ;  /* 0x0000000000017941 */ /* 0x000fea0003800000 */
.L_x_126:
        /* <DEDUP_REMOVED lines=8> */
.L_x_129:
[----:B------:R-:W-:Y:S05]  /*22fb0*/  BSYNC B1 ;  /* 0x0000000000017941 */ /* 0x000fea0003800000 */
.L_x_128:
        /* <DEDUP_REMOVED lines=8> */
.L_x_131:
[----:B------:R-:W-:Y:S05]  /*23040*/  BSYNC B1 ;  /* 0x0000000000017941 */ /* 0x000fea0003800000 */
.L_x_130:
        /* <DEDUP_REMOVED lines=8> */
.L_x_133:
[----:B------:R-:W-:Y:S05]  /*230d0*/  BSYNC B1 ;  /* 0x0000000000017941 */ /* 0x000fea0003800000 */
.L_x_132:
        /* <DEDUP_REMOVED lines=8> */
.L_x_135:
[----:B------:R-:W-:Y:S05]  /*23160*/  BSYNC B1 ;  /* 0x0000000000017941 */ /* 0x000fea0003800000 */
.L_x_134:
        /* <DEDUP_REMOVED lines=8> */
.L_x_137:
[----:B------:R-:W-:Y:S05]  /*231f0*/  BSYNC B1 ;  /* 0x0000000000017941 */ /* 0x000fea0003800000 */
.L_x_136:
        /* <DEDUP_REMOVED lines=8> */
.L_x_139:
[----:B------:R-:W-:Y:S05]  /*23280*/  BSYNC B1 ;  /* 0x0000000000017941 */ /* 0x000fea0003800000 */
.L_x_138:
        /* <DEDUP_REMOVED lines=8> */
.L_x_141:
[----:B------:R-:W-:Y:S05]  /*23310*/  BSYNC B1 ;  /* 0x0000000000017941 */ /* 0x000fea0003800000 */
.L_x_140:
        /* <DEDUP_REMOVED lines=8> */
.L_x_143:
[----:B------:R-:W-:Y:S05]  /*233a0*/  BSYNC B1 ;  /* 0x0000000000017941 */ /* 0x000fea0003800000 */
.L_x_142:
        /* <DEDUP_REMOVED lines=8> */
.L_x_145:
[----:B------:R-:W-:Y:S05]  /*23430*/  BSYNC B1 ;  /* 0x0000000000017941 */ /* 0x000fea0003800000 */
.L_x_144:
        /* <DEDUP_REMOVED lines=8> */
.L_x_147:
[----:B------:R-:W-:Y:S05]  /*234c0*/  BSYNC B1 ;  /* 0x0000000000017941 */ /* 0x000fea0003800000 */
.L_x_146:
        /* <DEDUP_REMOVED lines=8> */
.L_x_149:
[----:B------:R-:W-:Y:S05]  /*23550*/  BSYNC B1 ;  /* 0x0000000000017941 */ /* 0x000fea0003800000 */
.L_x_148:
        /* <DEDUP_REMOVED lines=8> */
.L_x_151:
[----:B------:R-:W-:Y:S05]  /*235e0*/  BSYNC B1 ;  /* 0x0000000000017941 */ /* 0x000fea0003800000 */
.L_x_150:
        /* <DEDUP_REMOVED lines=8> */
.L_x_153:
[----:B------:R-:W-:Y:S05]  /*23670*/  BSYNC B1 ;  /* 0x0000000000017941 */ /* 0x000fea0003800000 */
.L_x_152:
        /* <DEDUP_REMOVED lines=8> */
.L_x_155:
[----:B------:R-:W-:Y:S05]  /*23700*/  BSYNC B1 ;  /* 0x0000000000017941 */ /* 0x000fea0003800000 */
.L_x_154:
        /* <DEDUP_REMOVED lines=8> */
.L_x_157:
[----:B------:R-:W-:Y:S05]  /*23790*/  BSYNC B1 ;  /* 0x0000000000017941 */ /* 0x000fea0003800000 */
.L_x_156:
        /* <DEDUP_REMOVED lines=8> */
.L_x_159:
[----:B------:R-:W-:Y:S05]  /*23820*/  BSYNC B1 ;  /* 0x0000000000017941 */ /* 0x000fea0003800000 */
.L_x_158:
        /* <DEDUP_REMOVED lines=8> */
.L_x_161:
[----:B------:R-:W-:Y:S05]  /*238b0*/  BSYNC B1 ;  /* 0x0000000000017941 */ /* 0x000fea0003800000 */
.L_x_160:
        /* <DEDUP_REMOVED lines=8> */
.L_x_163:
[----:B------:R-:W-:Y:S05]  /*23940*/  BSYNC B1 ;  /* 0x0000000000017941 */ /* 0x000fea0003800000 */
.L_x_162:
        /* <DEDUP_REMOVED lines=8> */
.L_x_165:
[----:B------:R-:W-:Y:S05]  /*239d0*/  BSYNC B1 ;  /* 0x0000000000017941 */ /* 0x000fea0003800000 */
.L_x_164:
        /* <DEDUP_REMOVED lines=8> */
.L_x_167:
[----:B------:R-:W-:Y:S05]  /*23a60*/  BSYNC B1 ;  /* 0x0000000000017941 */ /* 0x000fea0003800000 */
.L_x_166:
        /* <DEDUP_REMOVED lines=8> */
.L_x_169:
[----:B------:R-:W-:Y:S05]  /*23af0*/  BSYNC B1 ;  /* 0x0000000000017941 */ /* 0x000fea0003800000 */
.L_x_168:
        /* <DEDUP_REMOVED lines=8> */
.L_x_171:
[----:B------:R-:W-:Y:S05]  /*23b80*/  BSYNC B1 ;  /* 0x0000000000017941 */ /* 0x000fea0003800000 */
.L_x_170:
        /* <DEDUP_REMOVED lines=8> */
.L_x_173:
[----:B------:R-:W-:Y:S05]  /*23c10*/  BSYNC B1 ;  /* 0x0000000000017941 */ /* 0x000fea0003800000 */
.L_x_172:
        /* <DEDUP_REMOVED lines=8> */
.L_x_175:
[----:B------:R-:W-:Y:S05]  /*23ca0*/  BSYNC B1 ;  /* 0x0000000000017941 */ /* 0x000fea0003800000 */
.L_x_174:
        /* <DEDUP_REMOVED lines=8> */
.L_x_177:
[----:B------:R-:W-:Y:S05]  /*23d30*/  BSYNC B1 ;  /* 0x0000000000017941 */ /* 0x000fea0003800000 */
.L_x_176:
        /* <DEDUP_REMOVED lines=8> */
.L_x_179:
[----:B------:R-:W-:Y:S05]  /*23dc0*/  BSYNC B1 ;  /* 0x0000000000017941 */ /* 0x000fea0003800000 */
.L_x_178:
        /* <DEDUP_REMOVED lines=8> */
.L_x_181:
[----:B------:R-:W-:Y:S05]  /*23e50*/  BSYNC B1 ;  /* 0x0000000000017941 */ /* 0x000fea0003800000 */
.L_x_180:
        /* <DEDUP_REMOVED lines=8> */
.L_x_183:
[----:B------:R-:W-:Y:S05]  /*23ee0*/  BSYNC B1 ;  /* 0x0000000000017941 */ /* 0x000fea0003800000 */
.L_x_182:
        /* <DEDUP_REMOVED lines=8> */
.L_x_185:
[----:B------:R-:W-:Y:S05]  /*23f70*/  BSYNC B1 ;  /* 0x0000000000017941 */ /* 0x000fea0003800000 */
.L_x_184:
        /* <DEDUP_REMOVED lines=8> */
.L_x_187:
[----:B------:R-:W-:Y:S05]  /*24000*/  BSYNC B1 ;  /* 0x0000000000017941 */ /* 0x000fea0003800000 */
.L_x_186:
        /* <DEDUP_REMOVED lines=8> */
.L_x_189:
[----:B------:R-:W-:Y:S05]  /*24090*/  BSYNC B1 ;  /* 0x0000000000017941 */ /* 0x000fea0003800000 */
.L_x_188:
        /* <DEDUP_REMOVED lines=8> */
.L_x_191:
[----:B------:R-:W-:Y:S05]  /*24120*/  BSYNC B1 ;  /* 0x0000000000017941 */ /* 0x000fea0003800000 */
.L_x_190:
        /* <DEDUP_REMOVED lines=8> */
.L_x_193:
[----:B------:R-:W-:Y:S05]  /*241b0*/  BSYNC B1 ;  /* 0x0000000000017941 */ /* 0x000fea0003800000 */
.L_x_192:
        /* <DEDUP_REMOVED lines=8> */
.L_x_195:
[----:B------:R-:W-:Y:S05]  /*24240*/  BSYNC B1 ;  /* 0x0000000000017941 */ /* 0x000fea0003800000 */
.L_x_194:
        /* <DEDUP_REMOVED lines=8> */
.L_x_197:
[----:B------:R-:W-:Y:S05]  /*242d0*/  BSYNC B1 ;  /* 0x0000000000017941 */ /* 0x000fea0003800000 */
.L_x_196:
        /* <DEDUP_REMOVED lines=8> */
.L_x_199:
[----:B------:R-:W-:Y:S05]  /*24360*/  BSYNC B1 ;  /* 0x0000000000017941 */ /* 0x000fea0003800000 */
.L_x_198:
        /* <DEDUP_REMOVED lines=8> */
.L_x_201:
[----:B------:R-:W-:Y:S05]  /*243f0*/  BSYNC B1 ;  /* 0x0000000000017941 */ /* 0x000fea0003800000 */
.L_x_200:
        /* <DEDUP_REMOVED lines=8> */
.L_x_203:
[----:B------:R-:W-:Y:S05]  /*24480*/  BSYNC B1 ;  /* 0x0000000000017941 */ /* 0x000fea0003800000 */
.L_x_202:
        /* <DEDUP_REMOVED lines=8> */
.L_x_205:
[----:B------:R-:W-:Y:S05]  /*24510*/  BSYNC B1 ;  /* 0x0000000000017941 */ /* 0x000fea0003800000 */
.L_x_204:
        /* <DEDUP_REMOVED lines=8> */
.L_x_207:
[----:B------:R-:W-:Y:S05]  /*245a0*/  BSYNC B1 ;  /* 0x0000000000017941 */ /* 0x000fea0003800000 */
.L_x_206:
        /* <DEDUP_REMOVED lines=8> */
.L_x_209:
[----:B------:R-:W-:Y:S05]  /*24630*/  BSYNC B1 ;  /* 0x0000000000017941 */ /* 0x000fea0003800000 */
.L_x_208:
        /* <DEDUP_REMOVED lines=8> */
.L_x_211:
[----:B------:R-:W-:Y:S05]  /*246c0*/  BSYNC B1 ;  /* 0x0000000000017941 */ /* 0x000fea0003800000 */
.L_x_210:
        /* <DEDUP_REMOVED lines=8> */
.L_x_213:
[----:B------:R-:W-:Y:S05]  /*24750*/  BSYNC B1 ;  /* 0x0000000000017941 */ /* 0x000fea0003800000 */
.L_x_212:
        /* <DEDUP_REMOVED lines=8> */
.L_x_215:
[----:B------:R-:W-:Y:S05]  /*247e0*/  BSYNC B1 ;  /* 0x0000000000017941 */ /* 0x000fea0003800000 */
.L_x_214:
        /* <DEDUP_REMOVED lines=8> */
.L_x_217:
[----:B------:R-:W-:Y:S05]  /*24870*/  BSYNC B1 ;  /* 0x0000000000017941 */ /* 0x000fea0003800000 */
.L_x_216:
        /* <DEDUP_REMOVED lines=8> */
.L_x_219:
[----:B------:R-:W-:Y:S05]  /*24900*/  BSYNC B1 ;  /* 0x0000000000017941 */ /* 0x000fea0003800000 */
.L_x_218:
        /* <DEDUP_REMOVED lines=8> */
.L_x_221:
[----:B------:R-:W-:Y:S05]  /*24990*/  BSYNC B1 ;  /* 0x0000000000017941 */ /* 0x000fea0003800000 */
.L_x_220:
        /* <DEDUP_REMOVED lines=8> */
.L_x_223:
[----:B------:R-:W-:Y:S05]  /*24a20*/  BSYNC B1 ;  /* 0x0000000000017941 */ /* 0x000fea0003800000 */
.L_x_222:
        /* <DEDUP_REMOVED lines=8> */
.L_x_225:
[----:B------:R-:W-:Y:S05]  /*24ab0*/  BSYNC B1 ;  /* 0x0000000000017941 */ /* 0x000fea0003800000 */
.L_x_224:
        /* <DEDUP_REMOVED lines=8> */
.L_x_227:
[----:B------:R-:W-:Y:S05]  /*24b40*/  BSYNC B1 ;  /* 0x0000000000017941 */ /* 0x000fea0003800000 */
.L_x_226:
        /* <DEDUP_REMOVED lines=8> */
.L_x_229:
[----:B------:R-:W-:Y:S05]  /*24bd0*/  BSYNC B1 ;  /* 0x0000000000017941 */ /* 0x000fea0003800000 */
.L_x_228:
        /* <DEDUP_REMOVED lines=8> */
.L_x_231:
[----:B------:R-:W-:Y:S05]  /*24c60*/  BSYNC B1 ;  /* 0x0000000000017941 */ /* 0x000fea0003800000 */
.L_x_230:
        /* <DEDUP_REMOVED lines=8> */
.L_x_233:
[----:B------:R-:W-:Y:S05]  /*24cf0*/  BSYNC B1 ;  /* 0x0000000000017941 */ /* 0x000fea0003800000 */
.L_x_232:
        /* <DEDUP_REMOVED lines=8> */
.L_x_235:
[----:B------:R-:W-:Y:S05]  /*24d80*/  BSYNC B1 ;  /* 0x0000000000017941 */ /* 0x000fea0003800000 */
.L_x_234:
        /* <DEDUP_REMOVED lines=8> */
.L_x_237:
[----:B------:R-:W-:Y:S05]  /*24e10*/  BSYNC B1 ;  /* 0x0000000000017941 */ /* 0x000fea0003800000 */
.L_x_236:
        /* <DEDUP_REMOVED lines=8> */
.L_x_239:
[----:B------:R-:W-:Y:S05]  /*24ea0*/  BSYNC B1 ;  /* 0x0000000000017941 */ /* 0x000fea0003800000 */
.L_x_238:
        /* <DEDUP_REMOVED lines=8> */
.L_x_241:
[----:B------:R-:W-:Y:S05]  /*24f30*/  BSYNC B1 ;  /* 0x0000000000017941 */ /* 0x000fea0003800000 */
.L_x_240:
        /* <DEDUP_REMOVED lines=8> */
.L_x_243:
[----:B------:R-:W-:Y:S05]  /*24fc0*/  BSYNC B1 ;  /* 0x0000000000017941 */ /* 0x000fea0003800000 */
.L_x_242:
        /* <DEDUP_REMOVED lines=8> */
.L_x_245:
[----:B------:R-:W-:Y:S05]  /*25050*/  BSYNC B1 ;  /* 0x0000000000017941 */ /* 0x000fea0003800000 */
.L_x_244:
        /* <DEDUP_REMOVED lines=8> */
.L_x_247:
[----:B------:R-:W-:Y:S05]  /*250e0*/  BSYNC B1 ;  /* 0x0000000000017941 */ /* 0x000fea0003800000 */
.L_x_246:
        /* <DEDUP_REMOVED lines=8> */
.L_x_249:
[----:B------:R-:W-:Y:S05]  /*25170*/  BSYNC B1 ;  /* 0x0000000000017941 */ /* 0x000fea0003800000 */
.L_x_248:
        /* <DEDUP_REMOVED lines=8> */
.L_x_251:
[----:B------:R-:W-:Y:S05]  /*25200*/  BSYNC B1 ;  /* 0x0000000000017941 */ /* 0x000fea0003800000 */
.L_x_250:
        /* <DEDUP_REMOVED lines=8> */
.L_x_253:
[----:B------:R-:W-:Y:S05]  /*25290*/  BSYNC B1 ;  /* 0x0000000000017941 */ /* 0x000fea0003800000 */
.L_x_252:
        /* <DEDUP_REMOVED lines=8> */
.L_x_255:
[----:B------:R-:W-:Y:S05]  /*25320*/  BSYNC B1 ;  /* 0x0000000000017941 */ /* 0x000fea0003800000 */
.L_x_254:
        /* <DEDUP_REMOVED lines=8> */
.L_x_257:
[----:B------:R-:W-:Y:S05]  /*253b0*/  BSYNC B1 ;  /* 0x0000000000017941 */ /* 0x000fea0003800000 */
.L_x_256:
        /* <DEDUP_REMOVED lines=8> */
.L_x_259:
[----:B------:R-:W-:Y:S05]  /*25440*/  BSYNC B1 ;  /* 0x0000000000017941 */ /* 0x000fea0003800000 */
.L_x_258:
        /* <DEDUP_REMOVED lines=8> */
.L_x_261:
[----:B------:R-:W-:Y:S05]  /*254d0*/  BSYNC B1 ;  /* 0x0000000000017941 */ /* 0x000fea0003800000 */
.L_x_260:
        /* <DEDUP_REMOVED lines=8> */
.L_x_263:
[----:B------:R-:W-:Y:S05]  /*25560*/  BSYNC B1 ;  /* 0x0000000000017941 */ /* 0x000fea0003800000 */
.L_x_262:
        /* <DEDUP_REMOVED lines=8> */
.L_x_265:
[----:B------:R-:W-:Y:S05]  /*255f0*/  BSYNC B1 ;  /* 0x0000000000017941 */ /* 0x000fea0003800000 */
.L_x_264:
        /* <DEDUP_REMOVED lines=8> */
.L_x_267:
[----:B------:R-:W-:Y:S05]  /*25680*/  BSYNC B1 ;  /* 0x0000000000017941 */ /* 0x000fea0003800000 */
.L_x_266:
        /* <DEDUP_REMOVED lines=8> */
.L_x_269:
[----:B------:R-:W-:Y:S05]  /*25710*/  BSYNC B1 ;  /* 0x0000000000017941 */ /* 0x000fea0003800000 */
.L_x_268:
        /* <DEDUP_REMOVED lines=8> */
.L_x_271:
[----:B------:R-:W-:Y:S05]  /*257a0*/  BSYNC B1 ;  /* 0x0000000000017941 */ /* 0x000fea0003800000 */
.L_x_270:
        /* <DEDUP_REMOVED lines=8> */
.L_x_273:
[----:B------:R-:W-:Y:S05]  /*25830*/  BSYNC B1 ;  /* 0x0000000000017941 */ /* 0x000fea0003800000 */
.L_x_272:
        /* <DEDUP_REMOVED lines=8> */
.L_x_275:
[----:B------:R-:W-:Y:S05]  /*258c0*/  BSYNC B1 ;  /* 0x0000000000017941 */ /* 0x000fea0003800000 */
.L_x_274:
[----:B------:R-:W3:Y:S01]  /*258d0*/  LDL.LU R162, [R1+0x1f0] ;  /* 0x0001f00001a27983 */ /* 0x000ee20000300800 */
[----:B-1---5:R-:W-:Y:S01]  /*258e0*/  FMUL R159, R23, R16 ;  /* 0x00000010179f7220 */ /* 0x022fe20000400000 */
[----:B------:R-:W-:Y:S01]  /*258f0*/  ISETP.GT.AND P3, PT, R0, 0xf9, P3 ;  /* 0x000000f90000780c */ /* 0x000fe20001f64270 */
[----:B------:R-:W-:Y:S01]  /*25900*/  BSSY B1, `(.L_x_276) ;  /* 0x0000006000017945 */ /* 0x000fe20003800000 */
[----:B------:R-:W-:Y:S01]  /*25910*/  IADD3 R161, P0, R3, 0x80, RZ ;  /* 0x0000008003a17810 */ /* 0x000fe20007f1e0ff */
[----:B---3--:R-:W-:-:S05]  /*25920*/  FFMA R159, R162, R2, R159 ;  /* 0x00000002a29f7223 */ /* 0x008fca000000009f */
[----:B------:R1:W-:Y:S05]  /*25930*/  @P4 STG.E desc[UR44][R4.64+0x3e0], R159 ;  /* 0x0003e09f04004986 */ /* 0x0003ea000c10192c */
[----:B------:R-:W-:Y:S05]  /*25940*/  @!P3 BRA `(.L_x_277) ;  /* 0x000000000004b947 */ /* 0x000fea0003800000 */
[----:B------:R3:W5:Y:S02]  /*25950*/  LDG.E.LTC128B R23, desc[UR44][R10.64+0x3e4] ;  /* 0x0003e42c0a177981 */ /* 0x000764000c1e1920 */
.L_x_277:
[----:B------:R-:W-:Y:S05]  /*25960*/  BSYNC B1 ;  /* 0x0000000000017941 */ /* 0x000fea0003800000 */
.L_x_276:
[----:B0-234-:R-:W2:Y:S01]  /*25970*/  LDL.LU R10, [R1+0x1f4] ;  /* 0x0001f400010a7983 */ /* 0x01dea20000300800 */
[----:B-----5:R-:W-:Y:S01]  /*25980*/  FMUL R3, R23, R16 ;  /* 0x0000001017037220 */ /* 0x020fe20000400000 */
[----:B------:R-:W-:Y:S01]  /*25990*/  ISETP.GT.AND P2, PT, R0, 0xf8, P1 ;  /* 0x000000f80000780c */ /* 0x000fe20000f44270 */
[----:B------:R-:W-:Y:S01]  /*259a0*/  BSSY B1, `(.L_x_278) ;  /* 0x0000007000017945 */ /* 0x000fe20003800000 */
[----:B------:R-:W-:Y:S01]  /*259b0*/  IADD3.X R11, RZ, UR7, RZ, P0, !PT ;  /* 0x00000007ff0b7c10 */ /* 0x000fe200087fe4ff */
[----:B--2---:R-:W-:-:S04]  /*259c0*/  FFMA R3, R10, R2, R3 ;  /* 0x000000020a037223 */ /* 0x004fc80000000003 */
[----:B------:R-:W-:Y:S01]  /*259d0*/  IMAD R10, R11, R14, RZ ;  /* 0x0000000e0b0a7224 */ /* 0x000fe200078e02ff */
[----:B------:R0:W-:Y:S05]  /*259e0*/  @P3 STG.E desc[UR44][R4.64+0x3e4], R3 ;  /* 0x0003e40304003986 */ /* 0x0001ea000c10192c */
[----:B------:R-:W-:Y:S05]  /*259f0*/  @!P2 BRA `(.L_x_279) ;  /* 0x000000000004a947 */ /* 0x000fea0003800000 */
[----:B------:R2:W5:Y:S02]  /*25a00*/  LDG.E.LTC128B R23, desc[UR44][R8.64+0x3e0] ;  /* 0x0003e02c08177981 */ /* 0x000564000c1e1920 */
.L_x_279:
[----:B------:R-:W-:Y:S05]  /*25a10*/  BSYNC B1 ;  /* 0x0000000000017941 */ /* 0x000fea0003800000 */
.L_x_278:
[----:B------:R-:W3:Y:S01]  /*25a20*/  LDL.LU R11, [R1+0x1f8] ;  /* 0x0001f800010b7983 */ /* 0x000ee20000300800 */
[----:B0----5:R-:W-:Y:S01]  /*25a30*/  FMUL R3, R23, R16 ;  /* 0x0000001017037220 */ /* 0x021fe20000400000 */
[C---:B------:R-:W-:Y:S01]  /*25a40*/  ISETP.GT.AND P1, PT, R0.reuse, 0xf9, P1 ;  /* 0x000000f90000780c */ /* 0x040fe20000f24270 */
[----:B------:R-:W-:Y:S01]  /*25a50*/  IMAD R163, R161, R15, R10 ;  /* 0x0000000fa1a37224 */ /* 0x000fe200078e020a */
[----:B------:R-:W-:Y:S01]  /*25a60*/  ISETP.GT.AND P0, PT, R17, 0x80, PT ;  /* 0x000000801100780c */ /* 0x000fe20003f04270 */
[----:B------:R-:W-:Y:S03]  /*25a70*/  BSSY B1, `(.L_x_280) ;  /* 0x0000008000017945 */ /* 0x000fe60003800000 */
[----:B------:R-:W-:Y:S01]  /*25a80*/  ISETP.GT.AND P3, PT, R0, RZ, P0 ;  /* 0x000000ff0000720c */ /* 0x000fe20000764270 */
[----:B---3--:R-:W-:Y:S01]  /*25a90*/  FFMA R3, R11, R2, R3 ;  /* 0x000000020b037223 */ /* 0x008fe20000000003 */
[----:B------:R-:W-:-:S04]  /*25aa0*/  IMAD.WIDE.U32 R10, R161, R14, R20 ;  /* 0x0000000ea10a7225 */ /* 0x000fc800078e0014 */
[----:B------:R0:W-:Y:S01]  /*25ab0*/  @P2 STG.E desc[UR44][R6.64+0x3e0], R3 ;  /* 0x0003e00306002986 */ /* 0x0001e2000c10192c */
[----:B------:R-:W-:Y:S01]  /*25ac0*/  IMAD.IADD R15, R11, 0x1, R163 ;  /* 0x000000010b0f7824 */ /* 0x000fe200078e02a3 */
[----:B------:R-:W-:Y:S06]  /*25ad0*/  @!P1 BRA `(.L_x_281) ;  /* 0x0000000000049947 */ /* 0x000fec0003800000 */
[----:B------:R3:W5:Y:S02]  /*25ae0*/  LDG.E.LTC128B R23, desc[UR44][R8.64+0x3e4] ;  /* 0x0003e42c08177981 */ /* 0x000764000c1e1920 */
.L_x_281:
[----:B------:R-:W-:Y:S05]  /*25af0*/  BSYNC B1 ;  /* 0x0000000000017941 */ /* 0x000fea0003800000 */
.L_x_280:
[----:B-1----:R-:W4:Y:S01]  /*25b00*/  LDL.LU R159, [R1+0x1fc] ;  /* 0x0001fc00019f7983 */ /* 0x002f220000300800 */
[----:B0----5:R-:W-:Y:S01]  /*25b10*/  FMUL R3, R23, R16 ;  /* 0x0000001017037220 */ /* 0x021fe20000400000 */
[----:B--23--:R-:W-:-:S04]  /*25b20*/  LEA R8, P2, R10, R12, 0x2 ;  /* 0x0000000c0a087211 */ /* 0x00cfc800078410ff */
[----:B------:R-:W-:Y:S01]  /*25b30*/  LEA.HI.X R9, R10, R13, R15, 0x2, P2 ;  /* 0x0000000d0a097211 */ /* 0x000fe200010f140f */
[----:B----4-:R-:W-:Y:S01]  /*25b40*/  FFMA R3, R159, R2, R3 ;  /* 0x000000029f037223 */ /* 0x010fe20000000003 */
[----:B------:R-:W-:-:S04]  /*25b50*/  MOV R159, R23 ;  /* 0x00000017009f7202 */ /* 0x000fc80000000f00 */
[----:B------:R0:W-:Y:S04]  /*25b60*/  @P1 STG.E desc[UR44][R6.64+0x3e4], R3 ;  /* 0x0003e40306001986 */ /* 0x0001e8000c10192c */
[----:B------:R1:W2:Y:S01]  /*25b70*/  @P3 LDG.E.LTC128B R159, desc[UR44][R8.64] ;  /* 0x0000002c089f3981 */ /* 0x0002a2000c1e1920 */
[CC--:B------:R-:W-:Y:S01]  /*25b80*/  IMAD.WIDE.U32 R10, R161.reuse, R14.reuse, R18 ;  /* 0x0000000ea10a7225 */ /* 0x0c0fe200078e0012 */
[----:B------:R-:W-:Y:S01]  /*25b90*/  ISETP.GT.AND P2, PT, R0, 0x1, P0 ;  /* 0x000000010000780c */ /* 0x000fe20000744270 */
[----:B------:R-:W-:Y:S02]  /*25ba0*/  BSSY B1, `(.L_x_282) ;  /* 0x0000016000017945 */ /* 0x000fe40003800000 */
[----:B------:R-:W-:Y:S01]  /*25bb0*/  IMAD.WIDE.U32 R14, R161, R14, R154 ;  /* 0x0000000ea10e7225 */ /* 0x000fe200078e009a */
[----:B------:R-:W-:-:S02]  /*25bc0*/  MOV R155, UR8 ;  /* 0x00000008009b7c02 */ /* 0x000fc40008000f00 */
[----:B------:R-:W-:Y:S01]  /*25bd0*/  MOV R154, UR9 ;  /* 0x00000009009a7c02 */ /* 0x000fe20008000f00 */
[----:B------:R-:W-:Y:S01]  /*25be0*/  IMAD.U32 R161, RZ, RZ, UR8 ;  /* 0x00000008ffa17e24 */ /* 0x000fe2000f8e00ff */
[----:B------:R-:W-:Y:S01]  /*25bf0*/  IADD3 R15, R163, R15, RZ ;  /* 0x0000000fa30f7210 */ /* 0x000fe20007ffe0ff */
[----:B------:R-:W-:Y:S02]  /*25c00*/  IMAD.SHL.U32 R155, R155, 0x200, RZ ;  /* 0x000002009b9b7824 */ /* 0x000fe400078e00ff */
[----:B------:R-:W-:Y:S01]  /*25c10*/  IMAD.IADD R11, R163, 0x1, R11 ;  /* 0x00000001a30b7824 */ /* 0x000fe200078e020b */
[----:B------:R-:W-:Y:S02]  /*25c20*/  SHF.L.U64.HI R161, R161, 0x9, R154 ;  /* 0x00000009a1a17819 */ /* 0x000fe4000001029a */
[----:B-1----:R-:W-:Y:S01]  /*25c30*/  IADD3 R8, P1, R155, R4, RZ ;  /* 0x000000049b087210 */ /* 0x002fe20007f3e0ff */
[----:B------:R-:W-:Y:S01]  /*25c40*/  IMAD.WIDE.U32 R10, R22, UR42, R10 ;  /* 0x0000002a160a7c25 */ /* 0x000fe2000f8e000a */
[----:B------:R-:W-:-:S02]  /*25c50*/  IADD3 R154, P4, R152, R14, RZ ;  /* 0x0000000e989a7210 */ /* 0x000fc40007f9e0ff */
[----:B------:R-:W-:Y:S01]  /*25c60*/  IADD3 R152, P6, R18, R14, RZ ;  /* 0x0000000e12987210 */ /* 0x000fe20007fde0ff */
[----:B------:R-:W-:Y:S01]  /*25c70*/  IMAD.X R9, R161, 0x1, R5, P1 ;  /* 0x00000001a1097824 */ /* 0x000fe200008e0605 */
[----:B0-----:R-:W-:Y:S02]  /*25c80*/  IADD3 R7, R157, R11, RZ ;  /* 0x0000000b9d077210 */ /* 0x001fe40007ffe0ff */
[----:B------:R-:W-:-:S04]  /*25c90*/  LEA R6, P5, R10, R12, 0x2 ;  /* 0x0000000c0a067211 */ /* 0x000fc800078a10ff */
[----:B------:R-:W-:Y:S01]  /*25ca0*/  LEA.HI.X R7, R10, R13, R7, 0x2, P5 ;  /* 0x0000000d0a077211 */ /* 0x000fe200028f1407 */
[----:B--2---:R-:W-:-:S04]  /*25cb0*/  FMUL R3, R159, R16 ;  /* 0x000000109f037220 */ /* 0x004fc80000400000 */
[----:B------:R-:W-:-:S05]  /*25cc0*/  FFMA R3, R24, R2, R3 ;  /* 0x0000000218037223 */ /* 0x000fca0000000003 */
[----:B------:R0:W-:Y:S01]  /*25cd0*/  @P3 STG.E desc[UR44][R8.64], R3 ;  /* 0x0000000308003986 */ /* 0x0001e2000c10192c */
[----:B------:R-:W-:Y:S05]  /*25ce0*/  @!P2 BRA `(.L_x_283) ;  /* 0x000000000004a947 */ /* 0x000fea0003800000 */
[----:B------:R1:W5:Y:S02]  /*25cf0*/  LDG.E.LTC128B R159, desc[UR44][R6.64+0x4] ;  /* 0x0000042c069f7981 */ /* 0x000364000c1e1920 */
.L_x_283:
[----:B------:R-:W-:Y:S05]  /*25d00*/  BSYNC B1 ;  /* 0x0000000000017941 */ /* 0x000fea0003800000 */
.L_x_282:
[----:B-----5:R-:W-:Y:S01]  /*25d10*/  FMUL R10, R159, R16 ;  /* 0x000000109f0a7220 */ /* 0x020fe20000400000 */
[----:B------:R-:W-:Y:S01]  /*25d20*/  ISETP.GT.AND P1, PT, R17, 0x88, PT ;  /* 0x000000881100780c */ /* 0x000fe20003f24270 */
[----:B------:R-:W-:Y:S01]  /*25d30*/  IMAD.X R20, R15, 0x1, R21, P4 ;  /* 0x000000010f147824 */ /* 0x000fe200020e0615 */
[----:B------:R-:W-:Y:S01]  /*25d40*/  IADD3.X R153, R19, R15, RZ, P6, !PT ;  /* 0x0000000f13997210 */ /* 0x000fe200037fe4ff */
[----:B------:R-:W-:Y:S01]  /*25d50*/  FFMA R25, R25, R2, R10 ;  /* 0x0000000219197223 */ /* 0x000fe2000000000a */
[----:B------:R-:W-:Y:S01]  /*25d60*/  ISETP.GT.AND P4, PT, R0, RZ, P1 ;  /* 0x000000ff0000720c */ /* 0x000fe20000f84270 */
[----:B------:R-:W-:Y:S01]  /*25d70*/  BSSY B1, `(.L_x_284) ;  /* 0x0000009000017945 */ /* 0x000fe20003800000 */
[----:B------:R-:W-:Y:S01]  /*25d80*/  LEA R10, P5, R154, R12, 0x2 ;  /* 0x0000000c9a0a7211 */ /* 0x000fe200078a10ff */
[----:B------:R-:W-:Y:S01]  /*25d90*/  IMAD.WIDE.U32 R22, R22, UR42, R152 ;  /* 0x0000002a16167c25 */ /* 0x000fe2000f8e0098 */
[----:B------:R2:W-:Y:S01]  /*25da0*/  @P2 STG.E desc[UR44][R8.64+0x4], R25 ;  /* 0x0000041908002986 */ /* 0x0005e2000c10192c */
[----:B------:R-:W-:-:S02]  /*25db0*/  IADD3 R14, P3, R8, R158, RZ ;  /* 0x0000009e080e7210 */ /* 0x000fc40007f7e0ff */
[----:B------:R-:W-:Y:S01]  /*25dc0*/  LEA.HI.X R11, R154, R13, R20, 0x2, P5 ;  /* 0x0000000d9a0b7211 */ /* 0x000fe200028f1414 */
[----:B------:R-:W-:-:S05]  /*25dd0*/  IMAD.IADD R157, R157, 0x1, R23 ;  /* 0x000000019d9d7824 */ /* 0x000fca00078e0217 */
[----:B------:R-:W-:Y:S05]  /*25de0*/  @!P4 BRA `(.L_x_285) ;  /* 0x000000000004c947 */ /* 0x000fea0003800000 */
[----:B------:R3:W5:Y:S02]  /*25df0*/  LDG.E.LTC128B R159, desc[UR44][R10.64] ;  /* 0x0000002c0a9f7981 */ /* 0x000764000c1e1920 */
.L_x_285:
[----:B------:R-:W-:Y:S05]  /*25e00*/  BSYNC B1 ;  /* 0x0000000000017941 */ /* 0x000fea0003800000 */
.L_x_284:
[----:B0----5:R-:W-:Y:S01]  /*25e10*/  FMUL R3, R159, R16 ;  /* 0x000000109f037220 */ /* 0x021fe20000400000 */
[----:B------:R-:W-:Y:S01]  /*25e20*/  IADD3.X R15, R9, R156, RZ, P3, !PT ;  /* 0x0000009c090f7210 */ /* 0x000fe20001ffe4ff */
[----:B------:R-:W-:Y:S01]  /*25e30*/  BSSY B1, `(.L_x_286) ;  /* 0x0000008000017945 */ /* 0x000fe20003800000 */
[----:B------:R-:W-:Y:S01]  /*25e40*/  ISETP.GT.AND P5, PT, R0, 0x1, P1 ;  /* 0x000000010000780c */ /* 0x000fe20000fa4270 */
[----:B------:R-:W-:Y:S01]  /*25e50*/  FFMA R3, R26, R2, R3 ;  /* 0x000000021a037223 */ /* 0x000fe20000000003 */
[----:B------:R-:W-:-:S04]  /*25e60*/  LEA R12, P2, R22, R12, 0x2 ;  /* 0x0000000c160c7211 */ /* 0x000fc800078410ff */
[----:B------:R0:W-:Y:S01]  /*25e70*/  @P4 STG.E desc[UR44][R14.64], R3 ;  /* 0x000000030e004986 */ /* 0x0001e2000c10192c */
[----:B------:R-:W-:-:S06]  /*25e80*/  LEA.HI.X R13, R22, R13, R157, 0x2, P2 ;  /* 0x0000000d160d7211 */ /* 0x000fcc00010f149d */
[----:B------:R-:W-:Y:S05]  /*25e90*/  @!P5 BRA `(.L_x_287) ;  /* 0x000000000004d947 */ /* 0x000fea0003800000 */
[----:B------:R4:W5:Y:S02]  /*25ea0*/  LDG.E.LTC128B R159, desc[UR44][R12.64+0x4] ;  /* 0x0000042c0c9f7981 */ /* 0x000964000c1e1920 */
.L_x_287:
[----:B------:R-:W-:Y:S05]  /*25eb0*/  BSYNC B1 ;  /* 0x0000000000017941 */ /* 0x000fea0003800000 */
.L_x_286:
[----:B---3-5:R-:W-:Y:S01]  /*25ec0*/  FMUL R10, R159, R16 ;  /* 0x000000109f0a7220 */ /* 0x028fe20000400000 */
[----:B------:R-:W-:Y:S01]  /*25ed0*/  ISETP.GT.AND P2, PT, R0, 0x8, P0 ;  /* 0x000000080000780c */ /* 0x000fe20000744270 */
[----:B------:R-:W-:Y:S02]  /*25ee0*/  BSSY B1, `(.L_x_288) ;  /* 0x0000005000017945 */ /* 0x000fe40003800000 */
[----:B------:R-:W-:-:S05]  /*25ef0*/  FFMA R27, R27, R2, R10 ;  /* 0x000000021b1b7223 */ /* 0x000fca000000000a */
[----:B------:R3:W-:Y:S05]  /*25f00*/  @P5 STG.E desc[UR44][R14.64+0x4], R27 ;  /* 0x0000041b0e005986 */ /* 0x0007ea000c10192c */
[----:B------:R-:W-:Y:S05]  /*25f10*/  @!P2 BRA `(.L_x_289) ;  /* 0x000000000004a947 */ /* 0x000fea0003800000 */
[----:B------:R0:W5:Y:S02]  /*25f20*/  LDG.E.LTC128B R159, desc[UR44][R6.64+0x20] ;  /* 0x0000202c069f7981 */ /* 0x000164000c1e1920 */
.L_x_289:
[----:B------:R-:W-:Y:S05]  /*25f30*/  BSYNC B1 ;  /* 0x0000000000017941 */ /* 0x000fea0003800000 */
.L_x_288:
[----:B0----5:R-:W-:Y:S01]  /*25f40*/  FMUL R3, R159, R16 ;  /* 0x000000109f037220 */ /* 0x021fe20000400000 */
[----:B------:R-:W-:Y:S01]  /*25f50*/  ISETP.GT.AND P4, PT, R0, 0x9, P0 ;  /* 0x000000090000780c */ /* 0x000fe20000784270 */
[----:B------:R-:W-:Y:S02]  /*25f60*/  BSSY B1, `(.L_x_290) ;  /* 0x0000005000017945 */ /* 0x000fe40003800000 */
[----:B------:R-:W-:-:S05]  /*25f70*/  FFMA R3, R28, R2, R3 ;  /* 0x000000021c037223 */ /* 0x000fca0000000003 */
[----:B------:R0:W-:Y:S05]  /*25f80*/  @P2 STG.E desc[UR44][R8.64+0x20], R3 ;  /* 0x0000200308002986 */ /* 0x0001ea000c10192c */
[----:B------:R-:W-:Y:S05]  /*25f90*/  @!P4 BRA `(.L_x_291) ;  /* 0x000000000004c947 */ /* 0x000fea0003800000 */
[----:B------:R0:W5:Y:S02]  /*25fa0*/  LDG.E.LTC128B R159, desc[UR44][R6.64+0x24] ;  /* 0x0000242c069f7981 */ /* 0x000164000c1e1920 */
.L_x_291:
[----:B------:R-:W-:Y:S05]  /*25fb0*/  BSYNC B1 ;  /* 0x0000000000017941 */ /* 0x000fea0003800000 */
.L_x_290:
[----:B---3-5:R-:W-:Y:S01]  /*25fc0*/  FMUL R14, R159, R16 ;  /* 0x000000109f0e7220 */ /* 0x028fe20000400000 */
[----:B------:R-:W-:Y:S01]  /*25fd0*/  ISETP.GT.AND P2, PT, R0, 0x8, P1 ;  /* 0x000000080000780c */ /* 0x000fe20000f44270 */
[----:B------:R-:W-:Y:S01]  /*25fe0*/  BSSY B1, `(.L_x_292) ;  /* 0x0000006000017945 */ /* 0x000fe20003800000 */
[----:B------:R-:W-:Y:S01]  /*25ff0*/  IADD3 R10, P3, R158, R8, RZ ;  /* 0x000000089e0a7210 */ /* 0x000fe20007f7e0ff */
[----:B------:R-:W-:-:S05]  /*26000*/  FFMA R29, R29, R2, R14 ;  /* 0x000000021d1d7223 */ /* 0x000fca000000000e */
[----:B------:R3:W-:Y:S05]  /*26010*/  @P4 STG.E desc[UR44][R8.64+0x24], R29 ;  /* 0x0000241d08004986 */ /* 0x0007ea000c10192c */
[----:B------:R-:W-:Y:S05]  /*26020*/  @!P2 BRA `(.L_x_293) ;  /* 0x000000000004a947 */ /* 0x000fea0003800000 */
[----:B------:R0:W5:Y:S02]  /*26030*/  LDG.E.LTC128B R159, desc[UR44][R12.64+0x20] ;  /* 0x0000202c0c9f7981 */ /* 0x000164000c1e1920 */
.L_x_293:
[----:B------:R-:W-:Y:S05]  /*26040*/  BSYNC B1 ;  /* 0x0000000000017941 */ /* 0x000fea0003800000 */
.L_x_292:
[----:B0----5:R-:W-:Y:S01]  /*26050*/  FMUL R3, R159, R16 ;  /* 0x000000109f037220 */ /* 0x021fe20000400000 */
[----:B------:R-:W-:Y:S01]  /*26060*/  IMAD.X R11, R156, 0x1, R9, P3 ;  /* 0x000000019c0b7824 */ /* 0x000fe200018e0609 */
[----:B------:R-:W-:Y:S01]  /*26070*/  ISETP.GT.AND P4, PT, R0, 0x9, P1 ;  /* 0x000000090000780c */ /* 0x000fe20000f84270 */
[----:B------:R-:W-:Y:S01]  /*26080*/  BSSY B1, `(.L_x_294) ;  /* 0x0000007000017945 */ /* 0x000fe20003800000 */
[----:B------:R-:W-:Y:S01]  /*26090*/  FFMA R15, R30, R2, R3 ;  /* 0x000000021e0f7223 */ /* 0x000fe20000000003 */
[----:B------:R-:W-:Y:S02]  /*260a0*/  IADD3 R158, P6, P5, R158, R4, R155 ;  /* 0x000000049e9e7210 */ /* 0x000fe40007dde09b */
[----:B------:R-:W-:Y:S02]  /*260b0*/  MOV R3, R159 ;  /* 0x0000009f00037202 */ /* 0x000fe40000000f00 */
[----:B------:R0:W-:Y:S06]  /*260c0*/  @P2 STG.E desc[UR44][R10.64+0x20], R15 ;  /* 0x0000200f0a002986 */ /* 0x0001ec000c10192c */
[----:B------:R-:W-:Y:S05]  /*260d0*/  @!P4 BRA `(.L_x_295) ;  /* 0x000000000004c947 */ /* 0x000fea0003800000 */
[----:B------:R0:W5:Y:S02]  /*260e0*/  LDG.E.LTC128B R3, desc[UR44][R12.64+0x24] ;  /* 0x0000242c0c037981 */ /* 0x000164000c1e1920 */
.L_x_295:
[----:B------:R-:W-:Y:S05]  /*260f0*/  BSYNC B1 ;  /* 0x0000000000017941 */ /* 0x000fea0003800000 */
.L_x_294:
[----:B-----5:R-:W-:Y:S01]  /*26100*/  FMUL R4, R3, R16 ;  /* 0x0000001003047220 */ /* 0x020fe20000400000 */
[----:B------:R-:W-:Y:S01]  /*26110*/  IADD3.X R159, R156, R5, R161, P6, P5 ;  /* 0x000000059c9f7210 */ /* 0x000fe200037ea4a1 */
[----:B------:R-:W-:Y:S01]  /*26120*/  BSSY B1, `(.L_x_296) ;  /* 0x0000006000017945 */ /* 0x000fe20003800000 */
[----:B------:R-:W-:Y:S01]  /*26130*/  ISETP.GT.AND P2, PT, R0, 0x10, P0 ;  /* 0x000000100000780c */ /* 0x000fe20000744270 */
[----:B------:R-:W-:-:S05]  /*26140*/  FFMA R31, R31, R2, R4 ;  /* 0x000000021f1f7223 */ /* 0x000fca0000000004 */
[----:B------:R0:W-:Y:S07]  /*26150*/  @P4 STG.E desc[UR44][R158.64+0x24], R31 ;  /* 0x0000241f9e004986 */ /* 0x0001ee000c10192c */
[----:B------:R-:W-:Y:S05]  /*26160*/  @!P2 BRA `(.L_x_297) ;  /* 0x000000000004a947 */ /* 0x000fea0003800000 */
[----:B------:R0:W5:Y:S02]  /*26170*/  LDG.E.LTC128B R3, desc[UR44][R6.64+0x40] ;  /* 0x0000402c06037981 */ /* 0x000164000c1e1920 */
.L_x_297:
[----:B------:R-:W-:Y:S05]  /*26180*/  BSYNC B1 ;  /* 0x0000000000017941 */ /* 0x000fea0003800000 */
.L_x_296:
[----:B-----5:R-:W-:Y:S01]  /*26190*/  FMUL R5, R3, R16 ;  /* 0x0000001003057220 */ /* 0x020fe20000400000 */
[----:B------:R-:W-:Y:S01]  /*261a0*/  ISETP.GT.AND P3, PT, R0, 0x11, P0 ;  /* 0x000000110000780c */ /* 0x000fe20000764270 */
[----:B------:R-:W-:Y:S02]  /*261b0*/  BSSY B1, `(.L_x_298) ;  /* 0x0000005000017945 */ /* 0x000fe40003800000 */
[----:B------:R-:W-:-:S05]  /*261c0*/  FFMA R5, R32, R2, R5 ;  /* 0x0000000220057223 */ /* 0x000fca0000000005 */
[----:B------:R0:W-:Y:S05]  /*261d0*/  @P2 STG.E desc[UR44][R8.64+0x40], R5 ;  /* 0x0000400508002986 */ /* 0x0001ea000c10192c */
[----:B------:R-:W-:Y:S05]  /*261e0*/  @!P3 BRA `(.L_x_299) ;  /* 0x000000000004b947 */ /* 0x000fea0003800000 */
[----:B------:R0:W5:Y:S02]  /*261f0*/  LDG.E.LTC128B R3, desc[UR44][R6.64+0x44] ;  /* 0x0000442c06037981 */ /* 0x000164000c1e1920 */
.L_x_299:
[----:B------:R-:W-:Y:S05]  /*26200*/  BSYNC B1 ;  /* 0x0000000000017941 */ /* 0x000fea0003800000 */
.L_x_298:
[----:B-----5:R-:W-:Y:S01]  /*26210*/  FMUL R4, R3, R16 ;  /* 0x0000001003047220 */ /* 0x020fe20000400000 */
[----:B------:R-:W-:Y:S01]  /*26220*/  ISETP.GT.AND P2, PT, R0, 0x10, P1 ;  /* 0x000000100000780c */ /* 0x000fe20000f44270 */
[----:B------:R-:W-:Y:S02]  /*26230*/  BSSY B1, `(.L_x_300) ;  /* 0x0000005000017945 */ /* 0x000fe40003800000 */
[----:B------:R-:W-:-:S05]  /*26240*/  FFMA R33, R33, R2, R4 ;  /* 0x0000000221217223 */ /* 0x000fca0000000004 */
[----:B------:R0:W-:Y:S05]  /*26250*/  @P3 STG.E desc[UR44][R8.64+0x44], R33 ;  /* 0x0000442108003986 */ /* 0x0001ea000c10192c */
[----:B------:R-:W-:Y:S05]  /*26260*/  @!P2 BRA `(.L_x_301) ;  /* 0x000000000004a947 */ /* 0x000fea0003800000 */
[----:B------:R0:W5:Y:S02]  /*26270*/  LDG.E.LTC128B R3, desc[UR44][R12.64+0x40] ;  /* 0x0000402c0c037981 */ /* 0x000164000c1e1920 */
.L_x_301:
[----:B------:R-:W-:Y:S05]  /*26280*/  BSYNC B1 ;  /* 0x0000000000017941 */ /* 0x000fea0003800000 */
.L_x_300:
[----:B0----5:R-:W-:Y:S01]  /*26290*/  FMUL R5, R3, R16 ;  /* 0x0000001003057220 */ /* 0x021fe20000400000 */
[----:B------:R-:W-:Y:S01]  /*262a0*/  @P2 IMAD.MOV.U32 R4, RZ, RZ, R158 ;  /* 0x000000ffff042224 */ /* 0x000fe200078e009e */
[----:B------:R-:W-:Y:S01]  /*262b0*/  ISETP.GT.AND P3, PT, R0, 0x11, P1 ;  /* 0x000000110000780c */ /* 0x000fe20000f64270 */
[----:B------:R-:W-:Y:S01]  /*262c0*/  BSSY B1, `(.L_x_302) ;  /* 0x0000006000017945 */ /* 0x000fe20003800000 */
[----:B------:R-:W-:Y:S01]  /*262d0*/  FFMA R11, R34, R2, R5 ;  /* 0x00000002220b7223 */ /* 0x000fe20000000005 */
[----:B------:R-:W-:-:S05]  /*262e0*/  @P2 MOV R5, R159 ;  /* 0x0000009f00052202 */ /* 0x000fca0000000f00 */
[----:B------:R0:W-:Y:S05]  /*262f0*/  @P2 STG.E desc[UR44][R4.64+0x40], R11 ;  /* 0x0000400b04002986 */ /* 0x0001ea000c10192c */
[----:B------:R-:W-:Y:S05]  /*26300*/  @!P3 BRA `(.L_x_303) ;  /* 0x000000000004b947 */ /* 0x000fea0003800000 */
[----:B------:R0:W5:Y:S02]  /*26310*/  LDG.E.LTC128B R3, desc[UR44][R12.64+0x44] ;  /* 0x0000442c0c037981 */ /* 0x000164000c1e1920 */
.L_x_303:
[----:B------:R-:W-:Y:S05]  /*26320*/  BSYNC B1 ;  /* 0x0000000000017941 */ /* 0x000fea0003800000 */
.L_x_302:
[----:B0----5:R-:W-:Y:S01]  /*26330*/  FMUL R4, R3, R16 ;  /* 0x0000001003047220 */ /* 0x021fe20000400000 */
[----:B------:R-:W-:Y:S01]  /*26340*/  @P3 MOV R5, R159 ;  /* 0x0000009f00053202 */ /* 0x000fe20000000f00 */
[----:B------:R-:W-:Y:S01]  /*26350*/  BSSY B1, `(.L_x_304) ;  /* 0x0000007000017945 */ /* 0x000fe20003800000 */
[----:B------:R-:W-:Y:S01]  /*26360*/  ISETP.GT.AND P2, PT, R0, 0x18, P0 ;  /* 0x000000180000780c */ /* 0x000fe20000744270 */
[----:B------:R-:W-:Y:S01]  /*26370*/  FFMA R35, R35, R2, R4 ;  /* 0x0000000223237223 */ /* 0x000fe20000000004 */
[----:B------:R-:W-:-:S05]  /*26380*/  @P3 IMAD.MOV.U32 R4, RZ, RZ, R158 ;  /* 0x000000ffff043224 */ /* 0x000fca00078e009e */
[----:B------:R0:W-:Y:S06]  /*26390*/  @P3 STG.E desc[UR44][R4.64+0x44], R35 ;  /* 0x0000442304003986 */ /* 0x0001ec000c10192c */
[----:B------:R-:W-:Y:S05]  /*263a0*/  @!P2 BRA `(.L_x_305) ;  /* 0x000000000004a947 */ /* 0x000fea0003800000 */
[----:B------:R0:W5:Y:S02]  /*263b0*/  LDG.E.LTC128B R3, desc[UR44][R6.64+0x60] ;  /* 0x0000602c06037981 */ /* 0x000164000c1e1920 */
.L_x_305:
[----:B------:R-:W-:Y:S05]  /*263c0*/  BSYNC B1 ;  /* 0x0000000000017941 */ /* 0x000fea0003800000 */
.L_x_304:
[----:B0----5:R-:W-:Y:S01]  /*263d0*/  FMUL R5, R3, R16 ;  /* 0x0000001003057220 */ /* 0x021fe20000400000 */
[----:B------:R-:W-:Y:S01]  /*263e0*/  ISETP.GT.AND P3, PT, R0, 0x19, P0 ;  /* 0x000000190000780c */ /* 0x000fe20000764270 */
[----:B------:R-:W-:Y:S02]  /*263f0*/  BSSY B1, `(.L_x_306) ;  /* 0x0000005000017945 */ /* 0x000fe40003800000 */
[----:B------:R-:W-:-:S05]  /*26400*/  FFMA R5, R36, R2, R5 ;  /* 0x0000000224057223 */ /* 0x000fca0000000005 */
[----:B------:R0:W-:Y:S05]  /*26410*/  @P2 STG.E desc[UR44][R8.64+0x60], R5 ;  /* 0x0000600508002986 */ /* 0x0001ea000c10192c */
[----:B------:R-:W-:Y:S05]  /*26420*/  @!P3 BRA `(.L_x_307) ;  /* 0x000000000004b947 */ /* 0x000fea0003800000 */
[----:B------:R0:W5:Y:S02]  /*26430*/  LDG.E.LTC128B R3, desc[UR44][R6.64+0x64] ;  /* 0x0000642c06037981 */ /* 0x000164000c1e1920 */
.L_x_307:
[----:B------:R-:W-:Y:S05]  /*26440*/  BSYNC B1 ;  /* 0x0000000000017941 */ /* 0x000fea0003800000 */
.L_x_306:
[----:B-----5:R-:W-:Y:S01]  /*26450*/  FMUL R4, R3, R16 ;  /* 0x0000001003047220 */ /* 0x020fe20000400000 */
[----:B------:R-:W-:Y:S01]  /*26460*/  ISETP.GT.AND P2, PT, R0, 0x18, P1 ;  /* 0x000000180000780c */ /* 0x000fe20000f44270 */
[----:B------:R-:W-:Y:S02]  /*26470*/  BSSY B1, `(.L_x_308) ;  /* 0x0000005000017945 */ /* 0x000fe40003800000 */
[----:B------:R-:W-:-:S05]  /*26480*/  FFMA R37, R37, R2, R4 ;  /* 0x0000000225257223 */ /* 0x000fca0000000004 */
[----:B------:R0:W-:Y:S05]  /*26490*/  @P3 STG.E desc[UR44][R8.64+0x64], R37 ;  /* 0x0000642508003986 */ /* 0x0001ea000c10192c */
[----:B------:R-:W-:Y:S05]  /*264a0*/  @!P2 BRA `(.L_x_309) ;  /* 0x000000000004a947 */ /* 0x000fea0003800000 */
[----:B------:R0:W5:Y:S02]  /*264b0*/  LDG.E.LTC128B R3, desc[UR44][R12.64+0x60] ;  /* 0x0000602c0c037981 */ /* 0x000164000c1e1920 */
.L_x_309:
[----:B------:R-:W-:Y:S05]  /*264c0*/  BSYNC B1 ;  /* 0x0000000000017941 */ /* 0x000fea0003800000 */
.L_x_308:
        /* <DEDUP_REMOVED lines=9> */
.L_x_311:
[----:B------:R-:W-:Y:S05]  /*26560*/  BSYNC B1 ;  /* 0x0000000000017941 */ /* 0x000fea0003800000 */
.L_x_310:
        /* <DEDUP_REMOVED lines=9> */
.L_x_313:
[----:B------:R-:W-:Y:S05]  /*26600*/  BSYNC B1 ;  /* 0x0000000000017941 */ /* 0x000fea0003800000 */
.L_x_312:
[----:B0----5:R-:W-:Y:S01]  /*26610*/  FMUL R5, R3, R16 ;  /* 0x0000001003057220 */ /* 0x021fe20000400000 */
[----:B------:R-:W-:Y:S01]  /*26620*/  ISETP.GT.AND P3, PT, R0, 0x21, P0 ;  /* 0x000000210000780c */ /* 0x000fe20000764270 */
[----:B------:R-:W-:Y:S02]  /*26630*/  BSSY B1, `(.L_x_314) ;  /* 0x0000005000017945 */ /* 0x000fe40003800000 */
[----:B------:R-:W-:-:S05]  /*26640*/  FFMA R5, R40, R2, R5 ;  /* 0x0000000228057223 */ /* 0x000fca0000000005 */
[----:B------:R0:W-:Y:S05]  /*26650*/  @P2 STG.E desc[UR44][R8.64+0x80], R5 ;  /* 0x0000800508002986 */ /* 0x0001ea000c10192c */
[----:B------:R-:W-:Y:S05]  /*26660*/  @!P3 BRA `(.L_x_315) ;  /* 0x000000000004b947 */ /* 0x000fea0003800000 */
[----:B------:R0:W5:Y:S02]  /*26670*/  LDG.E.LTC128B R3, desc[UR44][R6.64+0x84] ;  /* 0x0000842c06037981 */ /* 0x000164000c1e1920 */
.L_x_315:
[----:B------:R-:W-:Y:S05]  /*26680*/  BSYNC B1 ;  /* 0x0000000000017941 */ /* 0x000fea0003800000 */
.L_x_314:
[----:B-----5:R-:W-:Y:S01]  /*26690*/  FMUL R4, R3, R16 ;  /* 0x0000001003047220 */ /* 0x020fe20000400000 */
[----:B------:R-:W-:Y:S01]  /*266a0*/  ISETP.GT.AND P2, PT, R0, 0x20, P1 ;  /* 0x000000200000780c */ /* 0x000fe20000f44270 */
[----:B------:R-:W-:Y:S02]  /*266b0*/  BSSY B1, `(.L_x_316) ;  /* 0x0000005000017945 */ /* 0x000fe40003800000 */
[----:B------:R-:W-:-:S05]  /*266c0*/  FFMA R41, R41, R2, R4 ;  /* 0x0000000229297223 */ /* 0x000fca0000000004 */
[----:B------:R0:W-:Y:S05]  /*266d0*/  @P3 STG.E desc[UR44][R8.64+0x84], R41 ;  /* 0x0000842908003986 */ /* 0x0001ea000c10192c */
[----:B------:R-:W-:Y:S05]  /*266e0*/  @!P2 BRA `(.L_x_317) ;  /* 0x000000000004a947 */ /* 0x000fea0003800000 */
[----:B------:R0:W5:Y:S02]  /*266f0*/  LDG.E.LTC128B R3, desc[UR44][R12.64+0x80] ;  /* 0x0000802c0c037981 */ /* 0x000164000c1e1920 */
.L_x_317:
[----:B------:R-:W-:Y:S05]  /*26700*/  BSYNC B1 ;  /* 0x0000000000017941 */ /* 0x000fea0003800000 */
.L_x_316:
        /* <DEDUP_REMOVED lines=9> */
.L_x_319:
[----:B------:R-:W-:Y:S05]  /*267a0*/  BSYNC B1 ;  /* 0x0000000000017941 */ /* 0x000fea0003800000 */
.L_x_318:
        /* <DEDUP_REMOVED lines=9> */
.L_x_321:
[----:B------:R-:W-:Y:S05]  /*26840*/  BSYNC B1 ;  /* 0x0000000000017941 */ /* 0x000fea0003800000 */
.L_x_320:
[----:B0----5:R-:W-:Y:S01]  /*26850*/  FMUL R5, R3, R16 ;  /* 0x0000001003057220 */ /* 0x021fe20000400000 */
[----:B------:R-:W-:Y:S01]  /*26860*/  ISETP.GT.AND P3, PT, R0, 0x29, P0 ;  /* 0x000000290000780c */ /* 0x000fe20000764270 */
[----:B------:R-:W-:Y:S02]  /*26870*/  BSSY B1, `(.L_x_322) ;  /* 0x0000005000017945 */ /* 0x000fe40003800000 */
[----:B------:R-:W-:-:S05]  /*26880*/  FFMA R5, R44, R2, R5 ;  /* 0x000000022c057223 */ /* 0x000fca0000000005 */
[----:B------:R0:W-:Y:S05]  /*26890*/  @P2 STG.E desc[UR44][R8.64+0xa0], R5 ;  /* 0x0000a00508002986 */ /* 0x0001ea000c10192c */
[----:B------:R-:W-:Y:S05]  /*268a0*/  @!P3 BRA `(.L_x_323) ;  /* 0x000000000004b947 */ /* 0x000fea0003800000 */
[----:B------:R0:W5:Y:S02]  /*268b0*/  LDG.E.LTC128B R3, desc[UR44][R6.64+0xa4] ;  /* 0x0000a42c06037981 */ /* 0x000164000c1e1920 */
.L_x_323:
[----:B------:R-:W-:Y:S05]  /*268c0*/  BSYNC B1 ;  /* 0x0000000000017941 */ /* 0x000fea0003800000 */
.L_x_322:
[----:B-----5:R-:W-:Y:S01]  /*268d0*/  FMUL R4, R3, R16 ;  /* 0x0000001003047220 */ /* 0x020fe20000400000 */
[----:B------:R-:W-:Y:S01]  /*268e0*/  ISETP.GT.AND P2, PT, R0, 0x28, P1 ;  /* 0x000000280000780c */ /* 0x000fe20000f44270 */
[----:B------:R-:W-:Y:S02]  /*268f0*/  BSSY B1, `(.L_x_324) ;  /* 0x0000005000017945 */ /* 0x000fe40003800000 */
[----:B------:R-:W-:-:S05]  /*26900*/  FFMA R45, R45, R2, R4 ;  /* 0x000000022d2d7223 */ /* 0x000fca0000000004 */
[----:B------:R0:W-:Y:S05]  /*26910*/  @P3 STG.E desc[UR44][R8.64+0xa4], R45 ;  /* 0x0000a42d08003986 */ /* 0x0001ea000c10192c */
[----:B------:R-:W-:Y:S05]  /*26920*/  @!P2 BRA `(.L_x_325) ;  /* 0x000000000004a947 */ /* 0x000fea0003800000 */
[----:B------:R0:W5:Y:S02]  /*26930*/  LDG.E.LTC128B R3, desc[UR44][R12.64+0xa0] ;  /* 0x0000a02c0c037981 */ /* 0x000164000c1e1920 */
.L_x_325:
[----:B------:R-:W-:Y:S05]  /*26940*/  BSYNC B1 ;  /* 0x0000000000017941 */ /* 0x000fea0003800000 */
.L_x_324:
        /* <DEDUP_REMOVED lines=9> */
.L_x_327:
[----:B------:R-:W-:Y:S05]  /*269e0*/  BSYNC B1 ;  /* 0x0000000000017941 */ /* 0x000fea0003800000 */
.L_x_326:
        /* <DEDUP_REMOVED lines=9> */
.L_x_329:
[----:B------:R-:W-:Y:S05]  /*26a80*/  BSYNC B1 ;  /* 0x0000000000017941 */ /* 0x000fea0003800000 */
.L_x_328:
[----:B0----5:R-:W-:Y:S01]  /*26a90*/  FMUL R5, R3, R16 ;  /* 0x0000001003057220 */ /* 0x021fe20000400000 */
[----:B------:R-:W-:Y:S01]  /*26aa0*/  ISETP.GT.AND P3, PT, R0, 0x31, P0 ;  /* 0x000000310000780c */ /* 0x000fe20000764270 */
[----:B------:R-:W-:Y:S02]  /*26ab0*/  BSSY B1, `(.L_x_330) ;  /* 0x0000005000017945 */ /* 0x000fe40003800000 */
[----:B------:R-:W-:-:S05]  /*26ac0*/  FFMA R5, R48, R2, R5 ;  /* 0x0000000230057223 */ /* 0x000fca0000000005 */
[----:B------:R0:W-:Y:S05]  /*26ad0*/  @P2 STG.E desc[UR44][R8.64+0xc0], R5 ;  /* 0x0000c00508002986 */ /* 0x0001ea000c10192c */
[----:B------:R-:W-:Y:S05]  /*26ae0*/  @!P3 BRA `(.L_x_331) ;  /* 0x000000000004b947 */ /* 0x000fea0003800000 */
[----:B------:R0:W5:Y:S02]  /*26af0*/  LDG.E.LTC128B R3, desc[UR44][R6.64+0xc4] ;  /* 0x0000c42c06037981 */ /* 0x000164000c1e1920 */
.L_x_331:
[----:B------:R-:W-:Y:S05]  /*26b00*/  BSYNC B1 ;  /* 0x0000000000017941 */ /* 0x000fea0003800000 */
.L_x_330:
[----:B-----5:R-:W-:Y:S01]  /*26b10*/  FMUL R4, R3, R16 ;  /* 0x0000001003047220 */ /* 0x020fe20000400000 */
[----:B------:R-:W-:Y:S01]  /*26b20*/  ISETP.GT.AND P2, PT, R0, 0x30, P1 ;  /* 0x000000300000780c */ /* 0x000fe20000f44270 */
[----:B------:R-:W-:Y:S02]  /*26b30*/  BSSY B1, `(.L_x_332) ;  /* 0x0000005000017945 */ /* 0x000fe40003800000 */
[----:B------:R-:W-:-:S05]  /*26b40*/  FFMA R49, R49, R2, R4 ;  /* 0x0000000231317223 */ /* 0x000fca0000000004 */
[----:B------:R0:W-:Y:S05]  /*26b50*/  @P3 STG.E desc[UR44][R8.64+0xc4], R49 ;  /* 0x0000c43108003986 */ /* 0x0001ea000c10192c */
[----:B------:R-:W-:Y:S05]  /*26b60*/  @!P2 BRA `(.L_x_333) ;  /* 0x000000000004a947 */ /* 0x000fea0003800000 */
[----:B------:R0:W5:Y:S02]  /*26b70*/  LDG.E.LTC128B R3, desc[UR44][R12.64+0xc0] ;  /* 0x0000c02c0c037981 */ /* 0x000164000c1e1920 */
.L_x_333:
[----:B------:R-:W-:Y:S05]  /*26b80*/  BSYNC B1 ;  /* 0x0000000000017941 */ /* 0x000fea0003800000 */
.L_x_332:
        /* <DEDUP_REMOVED lines=9> */
.L_x_335:
[----:B------:R-:W-:Y:S05]  /*26c20*/  BSYNC B1 ;  /* 0x0000000000017941 */ /* 0x000fea0003800000 */
.L_x_334:
        /* <DEDUP_REMOVED lines=9> */
.L_x_337:
[----:B------:R-:W-:Y:S05]  /*26cc0*/  BSYNC B1 ;  /* 0x0000000000017941 */ /* 0x000fea0003800000 */
.L_x_336:
[----:B0----5:R-:W-:Y:S01]  /*26cd0*/  FMUL R5, R3, R16 ;  /* 0x0000001003057220 */ /* 0x021fe20000400000 */
[----:B------:R-:W-:Y:S01]  /*26ce0*/  ISETP.GT.AND P3, PT, R0, 0x39, P0 ;  /* 0x000000390000780c */ /* 0x000fe20000764270 */
[----:B------:R-:W-:Y:S02]  /*26cf0*/  BSSY B1, `(.L_x_338) ;  /* 0x0000005000017945 */ /* 0x000fe40003800000 */
[----:B------:R-:W-:-:S05]  /*26d00*/  FFMA R5, R52, R2, R5 ;  /* 0x0000000234057223 */ /* 0x000fca0000000005 */
[----:B------:R0:W-:Y:S05]  /*26d10*/  @P2 STG.E desc[UR44][R8.64+0xe0], R5 ;  /* 0x0000e00508002986 */ /* 0x0001ea000c10192c */
[----:B------:R-:W-:Y:S05]  /*26d20*/  @!P3 BRA `(.L_x_339) ;  /* 0x000000000004b947 */ /* 0x000fea0003800000 */
[----:B------:R0:W5:Y:S02]  /*26d30*/  LDG.E.LTC128B R3, desc[UR44][R6.64+0xe4] ;  /* 0x0000e42c06037981 */ /* 0x000164000c1e1920 */
.L_x_339:
[----:B------:R-:W-:Y:S05]  /*26d40*/  BSYNC B1 ;  /* 0x0000000000017941 */ /* 0x000fea0003800000 */
.L_x_338:
[----:B-----5:R-:W-:Y:S01]  /*26d50*/  FMUL R4, R3, R16 ;  /* 0x0000001003047220 */ /* 0x020fe20000400000 */
[----:B------:R-:W-:Y:S01]  /*26d60*/  ISETP.GT.AND P2, PT, R0, 0x38, P1 ;  /* 0x000000380000780c */ /* 0x000fe20000f44270 */
[----:B------:R-:W-:Y:S02]  /*26d70*/  BSSY B1, `(.L_x_340) ;  /* 0x0000005000017945 */ /* 0x000fe40003800000 */
[----:B------:R-:W-:-:S05]  /*26d80*/  FFMA R53, R53, R2, R4 ;  /* 0x0000000235357223 */ /* 0x000fca0000000004 */
[----:B------:R0:W-:Y:S05]  /*26d90*/  @P3 STG.E desc[UR44][R8.64+0xe4], R53 ;  /* 0x0000e43508003986 */ /* 0x0001ea000c10192c */
[----:B------:R-:W-:Y:S05]  /*26da0*/  @!P2 BRA `(.L_x_341) ;  /* 0x000000000004a947 */ /* 0x000fea0003800000 */
[----:B------:R0:W5:Y:S02]  /*26db0*/  LDG.E.LTC128B R3, desc[UR44][R12.64+0xe0] ;  /* 0x0000e02c0c037981 */ /* 0x000164000c1e1920 */
.L_x_341:
[----:B------:R-:W-:Y:S05]  /*26dc0*/  BSYNC B1 ;  /* 0x0000000000017941 */ /* 0x000fea0003800000 */
.L_x_340:
        /* <DEDUP_REMOVED lines=9> */
.L_x_343:
[----:B------:R-:W-:Y:S05]  /*26e60*/  BSYNC B1 ;  /* 0x0000000000017941 */ /* 0x000fea0003800000 */
.L_x_342:
        /* <DEDUP_REMOVED lines=9> */
.L_x_345:
[----:B------:R-:W-:Y:S05]  /*26f00*/  BSYNC B1 ;  /* 0x0000000000017941 */ /* 0x000fea0003800000 */
.L_x_344:
[----:B0----5:R-:W-:Y:S01]  /*26f10*/  FMUL R5, R3, R16 ;  /* 0x0000001003057220 */ /* 0x021fe20000400000 */
[----:B------:R-:W-:Y:S01]  /*26f20*/  ISETP.GT.AND P3, PT, R0, 0x41, P0 ;  /* 0x000000410000780c */ /* 0x000fe20000764270 */
[----:B------:R-:W-:Y:S02]  /*26f30*/  BSSY B1, `(.L_x_346) ;  /* 0x0000005000017945 */ /* 0x000fe40003800000 */
[----:B------:R-:W-:-:S05]  /*26f40*/  FFMA R5, R56, R2, R5 ;  /* 0x0000000238057223 */ /* 0x000fca0000000005 */
[----:B------:R0:W-:Y:S05]  /*26f50*/  @P2 STG.E desc[UR44][R8.64+0x100], R5 ;  /* 0x0001000508002986 */ /* 0x0001ea000c10192c */
[----:B------:R-:W-:Y:S05]  /*26f60*/  @!P3 BRA `(.L_x_347) ;  /* 0x000000000004b947 */ /* 0x000fea0003800000 */
[----:B------:R0:W5:Y:S02]  /*26f70*/  LDG.E.LTC128B R3, desc[UR44][R6.64+0x104] ;  /* 0x0001042c06037981 */ /* 0x000164000c1e1920 */
.L_x_347:
[----:B------:R-:W-:Y:S05]  /*26f80*/  BSYNC B1 ;  /* 0x0000000000017941 */ /* 0x000fea0003800000 */
.L_x_346:
[----:B-----5:R-:W-:Y:S01]  /*26f90*/  FMUL R4, R3, R16 ;  /* 0x0000001003047220 */ /* 0x020fe20000400000 */
[----:B------:R-:W-:Y:S01]  /*26fa0*/  ISETP.GT.AND P2, PT, R0, 0x40, P1 ;  /* 0x000000400000780c */ /* 0x000fe20000f44270 */
[----:B------:R-:W-:Y:S02]  /*26fb0*/  BSSY B1, `(.L_x_348) ;  /* 0x0000005000017945 */ /* 0x000fe40003800000 */
[----:B------:R-:W-:-:S05]  /*26fc0*/  FFMA R57, R57, R2, R4 ;  /* 0x0000000239397223 */ /* 0x000fca0000000004 */
[----:B------:R0:W-:Y:S05]  /*26fd0*/  @P3 STG.E desc[UR44][R8.64+0x104], R57 ;  /* 0x0001043908003986 */ /* 0x0001ea000c10192c */
[----:B------:R-:W-:Y:S05]  /*26fe0*/  @!P2 BRA `(.L_x_349) ;  /* 0x000000000004a947 */ /* 0x000fea0003800000 */
[----:B------:R0:W5:Y:S02]  /*26ff0*/  LDG.E.LTC128B R3, desc[UR44][R12.64+0x100] ;  /* 0x0001002c0c037981 */ /* 0x000164000c1e1920 */
.L_x_349:
[----:B------:R-:W-:Y:S05]  /*27000*/  BSYNC B1 ;  /* 0x0000000000017941 */ /* 0x000fea0003800000 */
.L_x_348:
        /* <DEDUP_REMOVED lines=9> */
.L_x_351:
[----:B------:R-:W-:Y:S05]  /*270a0*/  BSYNC B1 ;  /* 0x0000000000017941 */ /* 0x000fea0003800000 */
.L_x_350:
        /* <DEDUP_REMOVED lines=9> */
.L_x_353:
[----:B------:R-:W-:Y:S05]  /*27140*/  BSYNC B1 ;  /* 0x0000000000017941 */ /* 0x000fea0003800000 */
.L_x_352:
[----:B0----5:R-:W-:Y:S01]  /*27150*/  FMUL R5, R3, R16 ;  /* 0x0000001003057220 */ /* 0x021fe20000400000 */
[----:B------:R-:W-:Y:S01]  /*27160*/  ISETP.GT.AND P3, PT, R0, 0x49, P0 ;  /* 0x000000490000780c */ /* 0x000fe20000764270 */
[----:B------:R-:W-:Y:S02]  /*27170*/  BSSY B1, `(.L_x_354) ;  /* 0x0000005000017945 */ /* 0x000fe40003800000 */
[----:B------:R-:W-:-:S05]  /*27180*/  FFMA R5, R60, R2, R5 ;  /* 0x000000023c057223 */ /* 0x000fca0000000005 */
[----:B------:R0:W-:Y:S05]  /*27190*/  @P2 STG.E desc[UR44][R8.64+0x120], R5 ;  /* 0x0001200508002986 */ /* 0x0001ea000c10192c */
[----:B------:R-:W-:Y:S05]  /*271a0*/  @!P3 BRA `(.L_x_355) ;  /* 0x000000000004b947 */ /* 0x000fea0003800000 */
[----:B------:R0:W5:Y:S02]  /*271b0*/  LDG.E.LTC128B R3, desc[UR44][R6.64+0x124] ;  /* 0x0001242c06037981 */ /* 0x000164000c1e1920 */
.L_x_355:
[----:B------:R-:W-:Y:S05]  /*271c0*/  BSYNC B1 ;  /* 0x0000000000017941 */ /* 0x000fea0003800000 */
.L_x_354:
[----:B-----5:R-:W-:Y:S01]  /*271d0*/  FMUL R4, R3, R16 ;  /* 0x0000001003047220 */ /* 0x020fe20000400000 */
[----:B------:R-:W-:Y:S01]  /*271e0*/  ISETP.GT.AND P2, PT, R0, 0x48, P1 ;  /* 0x000000480000780c */ /* 0x000fe20000f44270 */
[----:B------:R-:W-:Y:S02]  /*271f0*/  BSSY B1, `(.L_x_356) ;  /* 0x0000005000017945 */ /* 0x000fe40003800000 */
[----:B------:R-:W-:-:S05]  /*27200*/  FFMA R61, R61, R2, R4 ;  /* 0x000000023d3d7223 */ /* 0x000fca0000000004 */
[----:B------:R0:W-:Y:S05]  /*27210*/  @P3 STG.E desc[UR44][R8.64+0x124], R61 ;  /* 0x0001243d08003986 */ /* 0x0001ea000c10192c */
[----:B------:R-:W-:Y:S05]  /*27220*/  @!P2 BRA `(.L_x_357) ;  /* 0x000000000004a947 */ /* 0x000fea0003800000 */
[----:B------:R0:W5:Y:S02]  /*27230*/  LDG.E.LTC128B R3, desc[UR44][R12.64+0x120] ;  /* 0x0001202c0c037981 */ /* 0x000164000c1e1920 */
.L_x_357:
[----:B------:R-:W-:Y:S05]  /*27240*/  BSYNC B1 ;  /* 0x0000000000017941 */ /* 0x000fea0003800000 */
.L_x_356:
        /* <DEDUP_REMOVED lines=9> */
.L_x_359:
[----:B------:R-:W-:Y:S05]  /*272e0*/  BSYNC B1 ;  /* 0x0000000000017941 */ /* 0x000fea0003800000 */
.L_x_358:
        /* <DEDUP_REMOVED lines=9> */
.L_x_361:
[----:B------:R-:W-:Y:S05]  /*27380*/  BSYNC B1 ;  /* 0x0000000000017941 */ /* 0x000fea0003800000 */
.L_x_360:
[----:B0----5:R-:W-:Y:S01]  /*27390*/  FMUL R5, R3, R16 ;  /* 0x0000001003057220 */ /* 0x021fe20000400000 */
[----:B------:R-:W-:Y:S01]  /*273a0*/  ISETP.GT.AND P3, PT, R0, 0x51, P0 ;  /* 0x000000510000780c */ /* 0x000fe20000764270 */
[----:B------:R-:W-:Y:S02]  /*273b0*/  BSSY B1, `(.L_x_362) ;  /* 0x0000005000017945 */ /* 0x000fe40003800000 */
[----:B------:R-:W-:-:S05]  /*273c0*/  FFMA R5, R64, R2, R5 ;  /* 0x0000000240057223 */ /* 0x000fca0000000005 */
[----:B------:R0:W-:Y:S05]  /*273d0*/  @P2 STG.E desc[UR44][R8.64+0x140], R5 ;  /* 0x0001400508002986 */ /* 0x0001ea000c10192c */
[----:B------:R-:W-:Y:S05]  /*273e0*/  @!P3 BRA `(.L_x_363) ;  /* 0x000000000004b947 */ /* 0x000fea0003800000 */
[----:B------:R0:W5:Y:S02]  /*273f0*/  LDG.E.LTC128B R3, desc[UR44][R6.64+0x144] ;  /* 0x0001442c06037981 */ /* 0x000164000c1e1920 */
.L_x_363:
[----:B------:R-:W-:Y:S05]  /*27400*/  BSYNC B1 ;  /* 0x0000000000017941 */ /* 0x000fea0003800000 */
.L_x_362:
[----:B-----5:R-:W-:Y:S01]  /*27410*/  FMUL R4, R3, R16 ;  /* 0x0000001003047220 */ /* 0x020fe20000400000 */
[----:B------:R-:W-:Y:S01]  /*27420*/  ISETP.GT.AND P2, PT, R0, 0x50, P1 ;  /* 0x000000500000780c */ /* 0x000fe20000f44270 */
[----:B------:R-:W-:Y:S02]  /*27430*/  BSSY B1, `(.L_x_364) ;  /* 0x0000005000017945 */ /* 0x000fe40003800000 */
[----:B------:R-:W-:-:S05]  /*27440*/  FFMA R65, R65, R2, R4 ;  /* 0x0000000241417223 */ /* 0x000fca0000000004 */
[----:B------:R0:W-:Y:S05]  /*27450*/  @P3 STG.E desc[UR44][R8.64+0x144], R65 ;  /* 0x0001444108003986 */ /* 0x0001ea000c10192c */
[----:B------:R-:W-:Y:S05]  /*27460*/  @!P2 BRA `(.L_x_365) ;  /* 0x000000000004a947 */ /* 0x000fea0003800000 */
[----:B------:R0:W5:Y:S02]  /*27470*/  LDG.E.LTC128B R3, desc[UR44][R12.64+0x140] ;  /* 0x0001402c0c037981 */ /* 0x000164000c1e1920 */
.L_x_365:
[----:B------:R-:W-:Y:S05]  /*27480*/  BSYNC B1 ;  /* 0x0000000000017941 */ /* 0x000fea0003800000 */
.L_x_364:
        /* <DEDUP_REMOVED lines=9> */
.L_x_367:
[----:B------:R-:W-:Y:S05]  /*27520*/  BSYNC B1 ;  /* 0x0000000000017941 */ /* 0x000fea0003800000 */
.L_x_366:
        /* <DEDUP_REMOVED lines=9> */
.L_x_369:
[----:B------:R-:W-:Y:S05]  /*275c0*/  BSYNC B1 ;  /* 0x0000000000017941 */ /* 0x000fea0003800000 */
.L_x_368:
[----:B0----5:R-:W-:Y:S01]  /*275d0*/  FMUL R5, R3, R16 ;  /* 0x0000001003057220 */ /* 0x021fe20000400000 */
[----:B------:R-:W-:Y:S01]  /*275e0*/  ISETP.GT.AND P3, PT, R0, 0x59, P0 ;  /* 0x000000590000780c */ /* 0x000fe20000764270 */
[----:B------:R-:W-:Y:S02]  /*275f0*/  BSSY B1, `(.L_x_370) ;  /* 0x0000005000017945 */ /* 0x000fe40003800000 */
[----:B------:R-:W-:-:S05]  /*27600*/  FFMA R5, R68, R2, R5 ;  /* 0x0000000244057223 */ /* 0x000fca0000000005 */
[----:B------:R0:W-:Y:S05]  /*27610*/  @P2 STG.E desc[UR44][R8.64+0x160], R5 ;  /* 0x0001600508002986 */ /* 0x0001ea000c10192c */
[----:B------:R-:W-:Y:S05]  /*27620*/  @!P3 BRA `(.L_x_371) ;  /* 0x000000000004b947 */ /* 0x000fea0003800000 */
[----:B------:R0:W5:Y:S02]  /*27630*/  LDG.E.LTC128B R3, desc[UR44][R6.64+0x164] ;  /* 0x0001642c06037981 */ /* 0x000164000c1e1920 */
.L_x_371:
[----:B------:R-:W-:Y:S05]  /*27640*/  BSYNC B1 ;  /* 0x0000000000017941 */ /* 0x000fea0003800000 */
.L_x_370:
[----:B-----5:R-:W-:Y:S01]  /*27650*/  FMUL R4, R3, R16 ;  /* 0x0000001003047220 */ /* 0x020fe20000400000 */
[----:B------:R-:W-:Y:S01]  /*27660*/  ISETP.GT.AND P2, PT, R0, 0x58, P1 ;  /* 0x000000580000780c */ /* 0x000fe20000f44270 */
[----:B------:R-:W-:Y:S02]  /*27670*/  BSSY B1, `(.L_x_372) ;  /* 0x0000005000017945 */ /* 0x000fe40003800000 */
[----:B------:R-:W-:-:S05]  /*27680*/  FFMA R69, R69, R2, R4 ;  /* 0x0000000245457223 */ /* 0x000fca0000000004 */
[----:B------:R0:W-:Y:S05]  /*27690*/  @P3 STG.E desc[UR44][R8.64+0x164], R69 ;  /* 0x0001644508003986 */ /* 0x0001ea000c10192c */
[----:B------:R-:W-:Y:S05]  /*276a0*/  @!P2 BRA `(.L_x_373) ;  /* 0x000000000004a947 */ /* 0x000fea0003800000 */
[----:B------:R0:W5:Y:S02]  /*276b0*/  LDG.E.LTC128B R3, desc[UR44][R12.64+0x160] ;  /* 0x0001602c0c037981 */ /* 0x000164000c1e1920 */
.L_x_373:
[----:B------:R-:W-:Y:S05]  /*276c0*/  BSYNC B1 ;  /* 0x0000000000017941 */ /* 0x000fea0003800000 */
.L_x_372:
        /* <DEDUP_REMOVED lines=9> */
.L_x_375:
[----:B------:R-:W-:Y:S05]  /*27760*/  BSYNC B1 ;  /* 0x0000000000017941 */ /* 0x000fea0003800000 */
.L_x_374:
        /* <DEDUP_REMOVED lines=9> */
.L_x_377:
[----:B------:R-:W-:Y:S05]  /*27800*/  BSYNC B1 ;  /* 0x0000000000017941 */ /* 0x000fea0003800000 */
.L_x_376:
[----:B0----5:R-:W-:Y:S01]  /*27810*/  FMUL R5, R3, R16 ;  /* 0x0000001003057220 */ /* 0x021fe20000400000 */
[----:B------:R-:W-:Y:S01]  /*27820*/  ISETP.GT.AND P3, PT, R0, 0x61, P0 ;  /* 0x000000610000780c */ /* 0x000fe20000764270 */
[----:B------:R-:W-:Y:S02]  /*27830*/  BSSY B1, `(.L_x_378) ;  /* 0x0000005000017945 */ /* 0x000fe40003800000 */
[----:B------:R-:W-:-:S05]  /*27840*/  FFMA R5, R72, R2, R5 ;  /* 0x0000000248057223 */ /* 0x000fca0000000005 */
[----:B------:R0:W-:Y:S05]  /*27850*/  @P2 STG.E desc[UR44][R8.64+0x180], R5 ;  /* 0x0001800508002986 */ /* 0x0001ea000c10192c */
[----:B------:R-:W-:Y:S05]  /*27860*/  @!P3 BRA `(.L_x_379) ;  /* 0x000000000004b947 */ /* 0x000fea0003800000 */
[----:B------:R0:W5:Y:S02]  /*27870*/  LDG.E.LTC128B R3, desc[UR44][R6.64+0x184] ;  /* 0x0001842c06037981 */ /* 0x000164000c1e1920 */
.L_x_379:
[----:B------:R-:W-:Y:S05]  /*27880*/  BSYNC B1 ;  /* 0x0000000000017941 */ /* 0x000fea0003800000 */
.L_x_378:
[----:B-----5:R-:W-:Y:S01]  /*27890*/  FMUL R4, R3, R16 ;  /* 0x0000001003047220 */ /* 0x020fe20000400000 */
[----:B------:R-:W-:Y:S01]  /*278a0*/  ISETP.GT.AND P2, PT, R0, 0x60, P1 ;  /* 0x000000600000780c */ /* 0x000fe20000f44270 */
[----:B------:R-:W-:Y:S02]  /*278b0*/  BSSY B1, `(.L_x_380) ;  /* 0x0000005000017945 */ /* 0x000fe40003800000 */
[----:B------:R-:W-:-:S05]  /*278c0*/  FFMA R73, R73, R2, R4 ;  /* 0x0000000249497223 */ /* 0x000fca0000000004 */
[----:B------:R0:W-:Y:S05]  /*278d0*/  @P3 STG.E desc[UR44][R8.64+0x184], R73 ;  /* 0x0001844908003986 */ /* 0x0001ea000c10192c */
[----:B------:R-:W-:Y:S05]  /*278e0*/  @!P2 BRA `(.L_x_381) ;  /* 0x000000000004a947 */ /* 0x000fea0003800000 */
[----:B------:R0:W5:Y:S02]  /*278f0*/  LDG.E.LTC128B R3, desc[UR44][R12.64+0x180] ;  /* 0x0001802c0c037981 */ /* 0x000164000c1e1920 */
.L_x_381:
[----:B------:R-:W-:Y:S05]  /*27900*/  BSYNC B1 ;  /* 0x0000000000017941 */ /* 0x000fea0003800000 */
.L_x_380:
        /* <DEDUP_REMOVED lines=9> */
.L_x_383:
[----:B------:R-:W-:Y:S05]  /*279a0*/  BSYNC B1 ;  /* 0x0000000000017941 */ /* 0x000fea0003800000 */
.L_x_382:
        /* <DEDUP_REMOVED lines=9> */
.L_x_385:
[----:B------:R-:W-:Y:S05]  /*27a40*/  BSYNC B1 ;  /* 0x0000000000017941 */ /* 0x000fea0003800000 */
.L_x_384:
[----:B0----5:R-:W-:Y:S01]  /*27a50*/  FMUL R5, R3, R16 ;  /* 0x0000001003057220 */ /* 0x021fe20000400000 */
[----:B------:R-:W-:Y:S01]  /*27a60*/  ISETP.GT.AND P3, PT, R0, 0x69, P0 ;  /* 0x000000690000780c */ /* 0x000fe20000764270 */
[----:B------:R-:W-:Y:S02]  /*27a70*/  BSSY B1, `(.L_x_386) ;  /* 0x0000005000017945 */ /* 0x000fe40003800000 */
[----:B------:R-:W-:-:S05]  /*27a80*/  FFMA R5, R76, R2, R5 ;  /* 0x000000024c057223 */ /* 0x000fca0000000005 */
[----:B------:R0:W-:Y:S05]  /*27a90*/  @P2 STG.E desc[UR44][R8.64+0x1a0], R5 ;  /* 0x0001a00508002986 */ /* 0x0001ea000c10192c */
[----:B------:R-:W-:Y:S05]  /*27aa0*/  @!P3 BRA `(.L_x_387) ;  /* 0x000000000004b947 */ /* 0x000fea0003800000 */
[----:B------:R0:W5:Y:S02]  /*27ab0*/  LDG.E.LTC128B R3, desc[UR44][R6.64+0x1a4] ;  /* 0x0001a42c06037981 */ /* 0x000164000c1e1920 */
.L_x_387:
[----:B------:R-:W-:Y:S05]  /*27ac0*/  BSYNC B1 ;  /* 0x0000000000017941 */ /* 0x000fea0003800000 */
.L_x_386:
[----:B-----5:R-:W-:Y:S01]  /*27ad0*/  FMUL R4, R3, R16 ;  /* 0x0000001003047220 */ /* 0x020fe20000400000 */
[----:B------:R-:W-:Y:S01]  /*27ae0*/  ISETP.GT.AND P2, PT, R0, 0x68, P1 ;  /* 0x000000680000780c */ /* 0x000fe20000f44270 */
[----:B------:R-:W-:Y:S02]  /*27af0*/  BSSY B1, `(.L_x_388) ;  /* 0x0000005000017945 */ /* 0x000fe40003800000 */
[----:B------:R-:W-:-:S05]  /*27b00*/  FFMA R77, R77, R2, R4 ;  /* 0x000000024d4d7223 */ /* 0x000fca0000000004 */
[----:B------:R0:W-:Y:S05]  /*27b10*/  @P3 STG.E desc[UR44][R8.64+0x1a4], R77 ;  /* 0x0001a44d08003986 */ /* 0x0001ea000c10192c */
[----:B------:R-:W-:Y:S05]  /*27b20*/  @!P2 BRA `(.L_x_389) ;  /* 0x000000000004a947 */ /* 0x000fea0003800000 */
[----:B------:R0:W5:Y:S02]  /*27b30*/  LDG.E.LTC128B R3, desc[UR44][R12.64+0x1a0] ;  /* 0x0001a02c0c037981 */ /* 0x000164000c1e1920 */
.L_x_389:
[----:B------:R-:W-:Y:S05]  /*27b40*/  BSYNC B1 ;  /* 0x0000000000017941 */ /* 0x000fea0003800000 */
.L_x_388:
        /* <DEDUP_REMOVED lines=9> */
.L_x_391:
[----:B------:R-:W-:Y:S05]  /*27be0*/  BSYNC B1 ;  /* 0x0000000000017941 */ /* 0x000fea0003800000 */
.L_x_390:
        /* <DEDUP_REMOVED lines=9> */
.L_x_393:
[----:B------:R-:W-:Y:S05]  /*27c80*/  BSYNC B1 ;  /* 0x0000000000017941 */ /* 0x000fea0003800000 */
.L_x_392:
[----:B0----5:R-:W-:Y:S01]  /*27c90*/  FMUL R5, R3, R16 ;  /* 0x0000001003057220 */ /* 0x021fe20000400000 */
[----:B------:R-:W-:Y:S01]  /*27ca0*/  ISETP.GT.AND P3, PT, R0, 0x71, P0 ;  /* 0x000000710000780c */ /* 0x000fe20000764270 */
[----:B------:R-:W-:Y:S02]  /*27cb0*/  BSSY B1, `(.L_x_394) ;  /* 0x0000005000017945 */ /* 0x000fe40003800000 */
[----:B------:R-:W-:-:S05]  /*27cc0*/  FFMA R5, R80, R2, R5 ;  /* 0x0000000250057223 */ /* 0x000fca0000000005 */
[----:B------:R0:W-:Y:S05]  /*27cd0*/  @P2 STG.E desc[UR44][R8.64+0x1c0], R5 ;  /* 0x0001c00508002986 */ /* 0x0001ea000c10192c */
[----:B------:R-:W-:Y:S05]  /*27ce0*/  @!P3 BRA `(.L_x_395) ;  /* 0x000000000004b947 */ /* 0x000fea0003800000 */
[----:B------:R0:W5:Y:S02]  /*27cf0*/  LDG.E.LTC128B R3, desc[UR44][R6.64+0x1c4] ;  /* 0x0001c42c06037981 */ /* 0x000164000c1e1920 */
.L_x_395:
[----:B------:R-:W-:Y:S05]  /*27d00*/  BSYNC B1 ;  /* 0x0000000000017941 */ /* 0x000fea0003800000 */
.L_x_394:
[----:B-----5:R-:W-:Y:S01]  /*27d10*/  FMUL R4, R3, R16 ;  /* 0x0000001003047220 */ /* 0x020fe20000400000 */
[----:B------:R-:W-:Y:S01]  /*27d20*/  ISETP.GT.AND P2, PT, R0, 0x70, P1 ;  /* 0x000000700000780c */ /* 0x000fe20000f44270 */
[----:B------:R-:W-:Y:S02]  /*27d30*/  BSSY B1, `(.L_x_396) ;  /* 0x0000005000017945 */ /* 0x000fe40003800000 */
[----:B------:R-:W-:-:S05]  /*27d40*/  FFMA R81, R81, R2, R4 ;  /* 0x0000000251517223 */ /* 0x000fca0000000004 */
[----:B------:R0:W-:Y:S05]  /*27d50*/  @P3 STG.E desc[UR44][R8.64+0x1c4], R81 ;  /* 0x0001c45108003986 */ /* 0x0001ea000c10192c */
[----:B------:R-:W-:Y:S05]  /*27d60*/  @!P2 BRA `(.L_x_397) ;  /* 0x000000000004a947 */ /* 0x000fea0003800000 */
[----:B------:R0:W5:Y:S02]  /*27d70*/  LDG.E.LTC128B R3, desc[UR44][R12.64+0x1c0] ;  /* 0x0001c02c0c037981 */ /* 0x000164000c1e1920 */
.L_x_397:
[----:B------:R-:W-:Y:S05]  /*27d80*/  BSYNC B1 ;  /* 0x0000000000017941 */ /* 0x000fea0003800000 */
.L_x_396:
        /* <DEDUP_REMOVED lines=9> */
.L_x_399:
[----:B------:R-:W-:Y:S05]  /*27e20*/  BSYNC B1 ;  /* 0x0000000000017941 */ /* 0x000fea0003800000 */
.L_x_398:
        /* <DEDUP_REMOVED lines=9> */
.L_x_401:
[----:B------:R-:W-:Y:S05]  /*27ec0*/  BSYNC B1 ;  /* 0x0000000000017941 */ /* 0x000fea0003800000 */
.L_x_400:
[----:B0----5:R-:W-:Y:S01]  /*27ed0*/  FMUL R5, R3, R16 ;  /* 0x0000001003057220 */ /* 0x021fe20000400000 */
[----:B------:R-:W-:Y:S01]  /*27ee0*/  ISETP.GT.AND P3, PT, R0, 0x79, P0 ;  /* 0x000000790000780c */ /* 0x000fe20000764270 */
[----:B------:R-:W-:Y:S02]  /*27ef0*/  BSSY B1, `(.L_x_402) ;  /* 0x0000005000017945 */ /* 0x000fe40003800000 */
[----:B------:R-:W-:-:S05]  /*27f00*/  FFMA R5, R84, R2, R5 ;  /* 0x0000000254057223 */ /* 0x000fca0000000005 */
[----:B------:R0:W-:Y:S05]  /*27f10*/  @P2 STG.E desc[UR44][R8.64+0x1e0], R5 ;  /* 0x0001e00508002986 */ /* 0x0001ea000c10192c */
[----:B------:R-:W-:Y:S05]  /*27f20*/  @!P3 BRA `(.L_x_403) ;  /* 0x000000000004b947 */ /* 0x000fea0003800000 */
[----:B------:R0:W5:Y:S02]  /*27f30*/  LDG.E.LTC128B R3, desc[UR44][R6.64+0x1e4] ;  /* 0x0001e42c06037981 */ /* 0x000164000c1e1920 */
.L_x_403:
[----:B------:R-:W-:Y:S05]  /*27f40*/  BSYNC B1 ;  /* 0x0000000000017941 */ /* 0x000fea0003800000 */
.L_x_402:
[----:B-----5:R-:W-:Y:S01]  /*27f50*/  FMUL R4, R3, R16 ;  /* 0x0000001003047220 */ /* 0x020fe20000400000 */
[----:B------:R-:W-:Y:S01]  /*27f60*/  ISETP.GT.AND P2, PT, R0, 0x78, P1 ;  /* 0x000000780000780c */ /* 0x000fe20000f44270 */
[----:B------:R-:W-:Y:S02]  /*27f70*/  BSSY B1, `(.L_x_404) ;  /* 0x0000005000017945 */ /* 0x000fe40003800000 */
[----:B------:R-:W-:-:S05]  /*27f80*/  FFMA R85, R85, R2, R4 ;  /* 0x0000000255557223 */ /* 0x000fca0000000004 */
[----:B------:R0:W-:Y:S05]  /*27f90*/  @P3 STG.E desc[UR44][R8.64+0x1e4], R85 ;  /* 0x0001e45508003986 */ /* 0x0001ea000c10192c */
[----:B------:R-:W-:Y:S05]  /*27fa0*/  @!P2 BRA `(.L_x_405) ;  /* 0x000000000004a947 */ /* 0x000fea0003800000 */
[----:B------:R0:W5:Y:S02]  /*27fb0*/  LDG.E.LTC128B R3, desc[UR44][R12.64+0x1e0] ;  /* 0x0001e02c0c037981 */ /* 0x000164000c1e1920 */
.L_x_405:
[----:B------:R-:W-:Y:S05]  /*27fc0*/  BSYNC B1 ;  /* 0x0000000000017941 */ /* 0x000fea0003800000 */
.L_x_404:
        /* <DEDUP_REMOVED lines=9> */
.L_x_407:
[----:B------:R-:W-:Y:S05]  /*28060*/  BSYNC B1 ;  /* 0x0000000000017941 */ /* 0x000fea0003800000 */
.L_x_406:
        /* <DEDUP_REMOVED lines=9> */
.L_x_409:
[----:B------:R-:W-:Y:S05]  /*28100*/  BSYNC B1 ;  /* 0x0000000000017941 */ /* 0x000fea0003800000 */
.L_x_408:
[----:B0----5:R-:W-:Y:S01]  /*28110*/  FMUL R5, R3, R16 ;  /* 0x0000001003057220 */ /* 0x021fe20000400000 */
[----:B------:R-:W-:Y:S01]  /*28120*/  ISETP.GT.AND P3, PT, R0, 0x81, P0 ;  /* 0x000000810000780c */ /* 0x000fe20000764270 */
[----:B------:R-:W-:Y:S02]  /*28130*/  BSSY B1, `(.L_x_410) ;  /* 0x0000005000017945 */ /* 0x000fe40003800000 */
[----:B------:R-:W-:-:S05]  /*28140*/  FFMA R5, R88, R2, R5 ;  /* 0x0000000258057223 */ /* 0x000fca0000000005 */
[----:B------:R0:W-:Y:S05]  /*28150*/  @P2 STG.E desc[UR44][R8.64+0x200], R5 ;  /* 0x0002000508002986 */ /* 0x0001ea000c10192c */
[----:B------:R-:W-:Y:S05]  /*28160*/  @!P3 BRA `(.L_x_411) ;  /* 0x000000000004b947 */ /* 0x000fea0003800000 */
[----:B------:R0:W5:Y:S02]  /*28170*/  LDG.E.LTC128B R3, desc[UR44][R6.64+0x204] ;  /* 0x0002042c06037981 */ /* 0x000164000c1e1920 */
.L_x_411:
[----:B------:R-:W-:Y:S05]  /*28180*/  BSYNC B1 ;  /* 0x0000000000017941 */ /* 0x000fea0003800000 */
.L_x_410:
[----:B-----5:R-:W-:Y:S01]  /*28190*/  FMUL R4, R3, R16 ;  /* 0x0000001003047220 */ /* 0x020fe20000400000 */
[----:B------:R-:W-:Y:S01]  /*281a0*/  ISETP.GT.AND P2, PT, R0, 0x80, P1 ;  /* 0x000000800000780c */ /* 0x000fe20000f44270 */
[----:B------:R-:W-:Y:S02]  /*281b0*/  BSSY B1, `(.L_x_412) ;  /* 0x0000005000017945 */ /* 0x000fe40003800000 */
[----:B------:R-:W-:-:S05]  /*281c0*/  FFMA R89, R89, R2, R4 ;  /* 0x0000000259597223 */ /* 0x000fca0000000004 */
[----:B------:R0:W-:Y:S05]  /*281d0*/  @P3 STG.E desc[UR44][R8.64+0x204], R89 ;  /* 0x0002045908003986 */ /* 0x0001ea000c10192c */
[----:B------:R-:W-:Y:S05]  /*281e0*/  @!P2 BRA `(.L_x_413) ;  /* 0x000000000004a947 */ /* 0x000fea0003800000 */
[----:B------:R0:W5:Y:S02]  /*281f0*/  LDG.E.LTC128B R3, desc[UR44][R12.64+0x200] ;  /* 0x0002002c0c037981 */ /* 0x000164000c1e1920 */
.L_x_413:
[----:B------:R-:W-:Y:S05]  /*28200*/  BSYNC B1 ;  /* 0x0000000000017941 */ /* 0x000fea0003800000 */
.L_x_412:
        /* <DEDUP_REMOVED lines=9> */
.L_x_415:
[----:B------:R-:W-:Y:S05]  /*282a0*/  BSYNC B1 ;  /* 0x0000000000017941 */ /* 0x000fea0003800000 */
.L_x_414:
        /* <DEDUP_REMOVED lines=9> */
.L_x_417:
[----:B------:R-:W-:Y:S05]  /*28340*/  BSYNC B1 ;  /* 0x0000000000017941 */ /* 0x000fea0003800000 */
.L_x_416:
[----:B0----5:R-:W-:Y:S01]  /*28350*/  FMUL R5, R3, R16 ;  /* 0x0000001003057220 */ /* 0x021fe20000400000 */
[----:B------:R-:W-:Y:S01]  /*28360*/  ISETP.GT.AND P3, PT, R0, 0x89, P0 ;  /* 0x000000890000780c */ /* 0x000fe20000764270 */
[----:B------:R-:W-:Y:S02]  /*28370*/  BSSY B1, `(.L_x_418) ;  /* 0x0000005000017945 */ /* 0x000fe40003800000 */
[----:B------:R-:W-:-:S05]  /*28380*/  FFMA R5, R92, R2, R5 ;  /* 0x000000025c057223 */ /* 0x000fca0000000005 */
[----:B------:R0:W-:Y:S05]  /*28390*/  @P2 STG.E desc[UR44][R8.64+0x220], R5 ;  /* 0x0002200508002986 */ /* 0x0001ea000c10192c */
[----:B------:R-:W-:Y:S05]  /*283a0*/  @!P3 BRA `(.L_x_419) ;  /* 0x000000000004b947 */ /* 0x000fea0003800000 */
[----:B------:R0:W5:Y:S02]  /*283b0*/  LDG.E.LTC128B R3, desc[UR44][R6.64+0x224] ;  /* 0x0002242c06037981 */ /* 0x000164000c1e1920 */
.L_x_419:
[----:B------:R-:W-:Y:S05]  /*283c0*/  BSYNC B1 ;  /* 0x0000000000017941 */ /* 0x000fea0003800000 */
.L_x_418:
[----:B-----5:R-:W-:Y:S01]  /*283d0*/  FMUL R4, R3, R16 ;  /* 0x0000001003047220 */ /* 0x020fe20000400000 */
[----:B------:R-:W-:Y:S01]  /*283e0*/  ISETP.GT.AND P2, PT, R0, 0x88, P1 ;  /* 0x000000880000780c */ /* 0x000fe20000f44270 */
[----:B------:R-:W-:Y:S02]  /*283f0*/  BSSY B1, `(.L_x_420) ;  /* 0x0000005000017945 */ /* 0x000fe40003800000 */
[----:B------:R-:W-:-:S05]  /*28400*/  FFMA R93, R93, R2, R4 ;  /* 0x000000025d5d7223 */ /* 0x000fca0000000004 */
[----:B------:R0:W-:Y:S05]  /*28410*/  @P3 STG.E desc[UR44][R8.64+0x224], R93 ;  /* 0x0002245d08003986 */ /* 0x0001ea000c10192c */
[----:B------:R-:W-:Y:S05]  /*28420*/  @!P2 BRA `(.L_x_421) ;  /* 0x000000000004a947 */ /* 0x000fea0003800000 */
[----:B------:R0:W5:Y:S02]  /*28430*/  LDG.E.LTC128B R3, desc[UR44][R12.64+0x220] ;  /* 0x0002202c0c037981 */ /* 0x000164000c1e1920 */
.L_x_421:
[----:B------:R-:W-:Y:S05]  /*28440*/  BSYNC B1 ;  /* 0x0000000000017941 */ /* 0x000fea0003800000 */
.L_x_420:
        /* <DEDUP_REMOVED lines=9> */
.L_x_423:
[----:B------:R-:W-:Y:S05]  /*284e0*/  BSYNC B1 ;  /* 0x0000000000017941 */ /* 0x000fea0003800000 */
.L_x_422:
        /* <DEDUP_REMOVED lines=9> */
.L_x_425:
[----:B------:R-:W-:Y:S05]  /*28580*/  BSYNC B1 ;  /* 0x0000000000017941 */ /* 0x000fea0003800000 */
.L_x_424:
[----:B0----5:R-:W-:Y:S01]  /*28590*/  FMUL R5, R3, R16 ;  /* 0x0000001003057220 */ /* 0x021fe20000400000 */
[----:B------:R-:W-:Y:S01]  /*285a0*/  ISETP.GT.AND P3, PT, R0, 0x91, P0 ;  /* 0x000000910000780c */ /* 0x000fe20000764270 */
[----:B------:R-:W-:Y:S02]  /*285b0*/  BSSY B1, `(.L_x_426) ;  /* 0x0000005000017945 */ /* 0x000fe40003800000 */
[----:B------:R-:W-:-:S05]  /*285c0*/  FFMA R5, R96, R2, R5 ;  /* 0x0000000260057223 */ /* 0x000fca0000000005 */
[----:B------:R0:W-:Y:S05]  /*285d0*/  @P2 STG.E desc[UR44][R8.64+0x240], R5 ;  /* 0x0002400508002986 */ /* 0x0001ea000c10192c */
[----:B------:R-:W-:Y:S05]  /*285e0*/  @!P3 BRA `(.L_x_427) ;  /* 0x000000000004b947 */ /* 0x000fea0003800000 */
[----:B------:R0:W5:Y:S02]  /*285f0*/  LDG.E.LTC128B R3, desc[UR44][R6.64+0x244] ;  /* 0x0002442c06037981 */ /* 0x000164000c1e1920 */
.L_x_427:
[----:B------:R-:W-:Y:S05]  /*28600*/  BSYNC B1 ;  /* 0x0000000000017941 */ /* 0x000fea0003800000 */
.L_x_426:
[----:B-----5:R-:W-:Y:S01]  /*28610*/  FMUL R4, R3, R16 ;  /* 0x0000001003047220 */ /* 0x020fe20000400000 */
[----:B------:R-:W-:Y:S01]  /*28620*/  ISETP.GT.AND P2, PT, R0, 0x90, P1 ;  /* 0x000000900000780c */ /* 0x000fe20000f44270 */
[----:B------:R-:W-:Y:S02]  /*28630*/  BSSY B1, `(.L_x_428) ;  /* 0x0000005000017945 */ /* 0x000fe40003800000 */
[----:B------:R-:W-:-:S05]  /*28640*/  FFMA R97, R97, R2, R4 ;  /* 0x0000000261617223 */ /* 0x000fca0000000004 */
[----:B------:R0:W-:Y:S05]  /*28650*/  @P3 STG.E desc[UR44][R8.64+0x244], R97 ;  /* 0x0002446108003986 */ /* 0x0001ea000c10192c */
[----:B------:R-:W-:Y:S05]  /*28660*/  @!P2 BRA `(.L_x_429) ;  /* 0x000000000004a947 */ /* 0x000fea0003800000 */
[----:B------:R0:W5:Y:S02]  /*28670*/  LDG.E.LTC128B R3, desc[UR44][R12.64+0x240] ;  /* 0x0002402c0c037981 */ /* 0x000164000c1e1920 */
.L_x_429:
[----:B------:R-:W-:Y:S05]  /*28680*/  BSYNC B1 ;  /* 0x0000000000017941 */ /* 0x000fea0003800000 */
.L_x_428:
        /* <DEDUP_REMOVED lines=9> */
.L_x_431:
[----:B------:R-:W-:Y:S05]  /*28720*/  BSYNC B1 ;  /* 0x0000000000017941 */ /* 0x000fea0003800000 */
.L_x_430:
        /* <DEDUP_REMOVED lines=9> */
.L_x_433:
[----:B------:R-:W-:Y:S05]  /*287c0*/  BSYNC B1 ;  /* 0x0000000000017941 */ /* 0x000fea0003800000 */
.L_x_432:
[----:B0----5:R-:W-:Y:S01]  /*287d0*/  FMUL R5, R3, R16 ;  /* 0x0000001003057220 */ /* 0x021fe20000400000 */
[----:B------:R-:W-:Y:S01]  /*287e0*/  ISETP.GT.AND P3, PT, R0, 0x99, P0 ;  /* 0x000000990000780c */ /* 0x000fe20000764270 */
[----:B------:R-:W-:Y:S02]  /*287f0*/  BSSY B1, `(.L_x_434) ;  /* 0x0000005000017945 */ /* 0x000fe40003800000 */
[----:B------:R-:W-:-:S05]  /*28800*/  FFMA R5, R100, R2, R5 ;  /* 0x0000000264057223 */ /* 0x000fca0000000005 */
[----:B------:R0:W-:Y:S05]  /*28810*/  @P2 STG.E desc[UR44][R8.64+0x260], R5 ;  /* 0x0002600508002986 */ /* 0x0001ea000c10192c */
[----:B------:R-:W-:Y:S05]  /*28820*/  @!P3 BRA `(.L_x_435) ;  /* 0x000000000004b947 */ /* 0x000fea0003800000 */
[----:B------:R0:W5:Y:S02]  /*28830*/  LDG.E.LTC128B R3, desc[UR44][R6.64+0x264] ;  /* 0x0002642c06037981 */ /* 0x000164000c1e1920 */
.L_x_435:
[----:B------:R-:W-:Y:S05]  /*28840*/  BSYNC B1 ;  /* 0x0000000000017941 */ /* 0x000fea0003800000 */
.L_x_434:
[----:B-----5:R-:W-:Y:S01]  /*28850*/  FMUL R4, R3, R16 ;  /* 0x0000001003047220 */ /* 0x020fe20000400000 */
[----:B------:R-:W-:Y:S01]  /*28860*/  ISETP.GT.AND P2, PT, R0, 0x98, P1 ;  /* 0x000000980000780c */ /* 0x000fe20000f44270 */
[----:B------:R-:W-:Y:S02]  /*28870*/  BSSY B1, `(.L_x_436) ;  /* 0x0000005000017945 */ /* 0x000fe40003800000 */
[----:B------:R-:W-:-:S05]  /*28880*/  FFMA R101, R101, R2, R4 ;  /* 0x0000000265657223 */ /* 0x000fca0000000004 */
[----:B------:R0:W-:Y:S05]  /*28890*/  @P3 STG.E desc[UR44][R8.64+0x264], R101 ;  /* 0x0002646508003986 */ /* 0x0001ea000c10192c */
[----:B------:R-:W-:Y:S05]  /*288a0*/  @!P2 BRA `(.L_x_437) ;  /* 0x000000000004a947 */ /* 0x000fea0003800000 */
[----:B------:R0:W5:Y:S02]  /*288b0*/  LDG.E.LTC128B R3, desc[UR44][R12.64+0x260] ;  /* 0x0002602c0c037981 */ /* 0x000164000c1e1920 */
.L_x_437:
[----:B------:R-:W-:Y:S05]  /*288c0*/  BSYNC B1 ;  /* 0x0000000000017941 */ /* 0x000fea0003800000 */
.L_x_436:
        /* <DEDUP_REMOVED lines=9> */
.L_x_439:
[----:B------:R-:W-:Y:S05]  /*28960*/  BSYNC B1 ;  /* 0x0000000000017941 */ /* 0x000fea0003800000 */
.L_x_438:
        /* <DEDUP_REMOVED lines=9> */
.L_x_441:
[----:B------:R-:W-:Y:S05]  /*28a00*/  BSYNC B1 ;  /* 0x0000000000017941 */ /* 0x000fea0003800000 */
.L_x_440:
[----:B0----5:R-:W-:Y:S01]  /*28a10*/  FMUL R5, R3, R16 ;  /* 0x0000001003057220 */ /* 0x021fe20000400000 */
[----:B------:R-:W-:Y:S01]  /*28a20*/  ISETP.GT.AND P3, PT, R0, 0xa1, P0 ;  /* 0x000000a10000780c */ /* 0x000fe20000764270 */
[----:B------:R-:W-:Y:S02]  /*28a30*/  BSSY B1, `(.L_x_442) ;  /* 0x0000005000017945 */ /* 0x000fe40003800000 */
[----:B------:R-:W-:-:S05]  /*28a40*/  FFMA R5, R104, R2, R5 ;  /* 0x0000000268057223 */ /* 0x000fca0000000005 */
[----:B------:R0:W-:Y:S05]  /*28a50*/  @P2 STG.E desc[UR44][R8.64+0x280], R5 ;  /* 0x0002800508002986 */ /* 0x0001ea000c10192c */
[----:B------:R-:W-:Y:S05]  /*28a60*/  @!P3 BRA `(.L_x_443) ;  /* 0x000000000004b947 */ /* 0x000fea0003800000 */
[----:B------:R0:W5:Y:S02]  /*28a70*/  LDG.E.LTC128B R3, desc[UR44][R6.64+0x284] ;  /* 0x0002842c06037981 */ /* 0x000164000c1e1920 */
.L_x_443:
[----:B------:R-:W-:Y:S05]  /*28a80*/  BSYNC B1 ;  /* 0x0000000000017941 */ /* 0x000fea0003800000 */
.L_x_442:
[----:B-----5:R-:W-:Y:S01]  /*28a90*/  FMUL R4, R3, R16 ;  /* 0x0000001003047220 */ /* 0x020fe20000400000 */
[----:B------:R-:W-:Y:S01]  /*28aa0*/  ISETP.GT.AND P2, PT, R0, 0xa0, P1 ;  /* 0x000000a00000780c */ /* 0x000fe20000f44270 */
[----:B------:R-:W-:Y:S02]  /*28ab0*/  BSSY B1, `(.L_x_444) ;  /* 0x0000005000017945 */ /* 0x000fe40003800000 */
[----:B------:R-:W-:-:S05]  /*28ac0*/  FFMA R105, R105, R2, R4 ;  /* 0x0000000269697223 */ /* 0x000fca0000000004 */
[----:B------:R0:W-:Y:S05]  /*28ad0*/  @P3 STG.E desc[UR44][R8.64+0x284], R105 ;  /* 0x0002846908003986 */ /* 0x0001ea000c10192c */
[----:B------:R-:W-:Y:S05]  /*28ae0*/  @!P2 BRA `(.L_x_445) ;  /* 0x000000000004a947 */ /* 0x000fea0003800000 */
[----:B------:R0:W5:Y:S02]  /*28af0*/  LDG.E.LTC128B R3, desc[UR44][R12.64+0x280] ;  /* 0x0002802c0c037981 */ /* 0x000164000c1e1920 */
.L_x_445:
[----:B------:R-:W-:Y:S05]  /*28b00*/  BSYNC B1 ;  /* 0x0000000000017941 */ /* 0x000fea0003800000 */
.L_x_444:
        /* <DEDUP_REMOVED lines=9> */
.L_x_447:
[----:B------:R-:W-:Y:S05]  /*28ba0*/  BSYNC B1 ;  /* 0x0000000000017941 */ /* 0x000fea0003800000 */
.L_x_446:
        /* <DEDUP_REMOVED lines=9> */
.L_x_449:
[----:B------:R-:W-:Y:S05]  /*28c40*/  BSYNC B1 ;  /* 0x0000000000017941 */ /* 0x000fea0003800000 */
.L_x_448:
[----:B0----5:R-:W-:Y:S01]  /*28c50*/  FMUL R5, R3, R16 ;  /* 0x0000001003057220 */ /* 0x021fe20000400000 */
[----:B------:R-:W-:Y:S01]  /*28c60*/  ISETP.GT.AND P3, PT, R0, 0xa9, P0 ;  /* 0x000000a90000780c */ /* 0x000fe20000764270 */
[----:B------:R-:W-:Y:S02]  /*28c70*/  BSSY B1, `(.L_x_450) ;  /* 0x0000005000017945 */ /* 0x000fe40003800000 */
[----:B------:R-:W-:-:S05]  /*28c80*/  FFMA R5, R108, R2, R5 ;  /* 0x000000026c057223 */ /* 0x000fca0000000005 */
[----:B------:R0:W-:Y:S05]  /*28c90*/  @P2 STG.E desc[UR44][R8.64+0x2a0], R5 ;  /* 0x0002a00508002986 */ /* 0x0001ea000c10192c */
[----:B------:R-:W-:Y:S05]  /*28ca0*/  @!P3 BRA `(.L_x_451) ;  /* 0x000000000004b947 */ /* 0x000fea0003800000 */
[----:B------:R0:W5:Y:S02]  /*28cb0*/  LDG.E.LTC128B R3, desc[UR44][R6.64+0x2a4] ;  /* 0x0002a42c06037981 */ /* 0x000164000c1e1920 */
.L_x_451:
[----:B------:R-:W-:Y:S05]  /*28cc0*/  BSYNC B1 ;  /* 0x0000000000017941 */ /* 0x000fea0003800000 */
.L_x_450:
[----:B-----5:R-:W-:Y:S01]  /*28cd0*/  FMUL R4, R3, R16 ;  /* 0x0000001003047220 */ /* 0x020fe20000400000 */
[----:B------:R-:W-:Y:S01]  /*28ce0*/  ISETP.GT.AND P2, PT, R0, 0xa8, P1 ;  /* 0x000000a80000780c */ /* 0x000fe20000f44270 */
[----:B------:R-:W-:Y:S02]  /*28cf0*/  BSSY B1, `(.L_x_452) ;  /* 0x0000005000017945 */ /* 0x000fe40003800000 */
[----:B------:R-:W-:-:S05]  /*28d00*/  FFMA R109, R109, R2, R4 ;  /* 0x000000026d6d7223 */ /* 0x000fca0000000004 */
[----:B------:R0:W-:Y:S05]  /*28d10*/  @P3 STG.E desc[UR44][R8.64+0x2a4], R109 ;  /* 0x0002a46d08003986 */ /* 0x0001ea000c10192c */
[----:B------:R-:W-:Y:S05]  /*28d20*/  @!P2 BRA `(.L_x_453) ;  /* 0x000000000004a947 */ /* 0x000fea0003800000 */
[----:B------:R0:W5:Y:S02]  /*28d30*/  LDG.E.LTC128B R3, desc[UR44][R12.64+0x2a0] ;  /* 0x0002a02c0c037981 */ /* 0x000164000c1e1920 */
.L_x_453:
[----:B------:R-:W-:Y:S05]  /*28d40*/  BSYNC B1 ;  /* 0x0000000000017941 */ /* 0x000fea0003800000 */
.L_x_452:
        /* <DEDUP_REMOVED lines=9> */
.L_x_455:
[----:B------:R-:W-:Y:S05]  /*28de0*/  BSYNC B1 ;  /* 0x0000000000017941 */ /* 0x000fea0003800000 */
.L_x_454:
        /* <DEDUP_REMOVED lines=9> */
.L_x_457:
[----:B------:R-:W-:Y:S05]  /*28e80*/  BSYNC B1 ;  /* 0x0000000000017941 */ /* 0x000fea0003800000 */
.L_x_456:
[----:B0----5:R-:W-:Y:S01]  /*28e90*/  FMUL R5, R3, R16 ;  /* 0x0000001003057220 */ /* 0x021fe20000400000 */
[----:B------:R-:W-:Y:S01]  /*28ea0*/  ISETP.GT.AND P3, PT, R0, 0xb1, P0 ;  /* 0x000000b10000780c */ /* 0x000fe20000764270 */
[----:B------:R-:W-:Y:S02]  /*28eb0*/  BSSY B1, `(.L_x_458) ;  /* 0x0000005000017945 */ /* 0x000fe40003800000 */
[----:B------:R-:W-:-:S05]  /*28ec0*/  FFMA R5, R112, R2, R5 ;  /* 0x0000000270057223 */ /* 0x000fca0000000005 */
[----:B------:R0:W-:Y:S05]  /*28ed0*/  @P2 STG.E desc[UR44][R8.64+0x2c0], R5 ;  /* 0x0002c00508002986 */ /* 0x0001ea000c10192c */
[----:B------:R-:W-:Y:S05]  /*28ee0*/  @!P3 BRA `(.L_x_459) ;  /* 0x000000000004b947 */ /* 0x000fea0003800000 */
[----:B------:R0:W5:Y:S02]  /*28ef0*/  LDG.E.LTC128B R3, desc[UR44][R6.64+0x2c4] ;  /* 0x0002c42c06037981 */ /* 0x000164000c1e1920 */
.L_x_459:
[----:B------:R-:W-:Y:S05]  /*28f00*/  BSYNC B1 ;  /* 0x0000000000017941 */ /* 0x000fea0003800000 */
.L_x_458:
[----:B-----5:R-:W-:Y:S01]  /*28f10*/  FMUL R4, R3, R16 ;  /* 0x0000001003047220 */ /* 0x020fe20000400000 */
[----:B------:R-:W-:Y:S01]  /*28f20*/  ISETP.GT.AND P2, PT, R0, 0xb0, P1 ;  /* 0x000000b00000780c */ /* 0x000fe20000f44270 */
[----:B------:R-:W-:Y:S02]  /*28f30*/  BSSY B1, `(.L_x_460) ;  /* 0x0000005000017945 */ /* 0x000fe40003800000 */
[----:B------:R-:W-:-:S05]  /*28f40*/  FFMA R113, R113, R2, R4 ;  /* 0x0000000271717223 */ /* 0x000fca0000000004 */
[----:B------:R0:W-:Y:S05]  /*28f50*/  @P3 STG.E desc[UR44][R8.64+0x2c4], R113 ;  /* 0x0002c47108003986 */ /* 0x0001ea000c10192c */
[----:B------:R-:W-:Y:S05]  /*28f60*/  @!P2 BRA `(.L_x_461) ;  /* 0x000000000004a947 */ /* 0x000fea0003800000 */
[----:B------:R0:W5:Y:S02]  /*28f70*/  LDG.E.LTC128B R3, desc[UR44][R12.64+0x2c0] ;  /* 0x0002c02c0c037981 */ /* 0x000164000c1e1920 */
.L_x_461:
[----:B------:R-:W-:Y:S05]  /*28f80*/  BSYNC B1 ;  /* 0x0000000000017941 */ /* 0x000fea0003800000 */
.L_x_460:
        /* <DEDUP_REMOVED lines=9> */
.L_x_463:
[----:B------:R-:W-:Y:S05]  /*29020*/  BSYNC B1 ;  /* 0x0000000000017941 */ /* 0x000fea0003800000 */
.L_x_462:
        /* <DEDUP_REMOVED lines=9> */
.L_x_465:
[----:B------:R-:W-:Y:S05]  /*290c0*/  BSYNC B1 ;  /* 0x0000000000017941 */ /* 0x000fea0003800000 */
.L_x_464:
[----:B0----5:R-:W-:Y:S01]  /*290d0*/  FMUL R5, R3, R16 ;  /* 0x0000001003057220 */ /* 0x021fe20000400000 */
[----:B------:R-:W-:Y:S01]  /*290e0*/  ISETP.GT.AND P3, PT, R0, 0xb9, P0 ;  /* 0x000000b90000780c */ /* 0x000fe20000764270 */
[----:B------:R-:W-:Y:S02]  /*290f0*/  BSSY B1, `(.L_x_466) ;  /* 0x0000005000017945 */ /* 0x000fe40003800000 */
[----:B------:R-:W-:-:S05]  /*29100*/  FFMA R5, R116, R2, R5 ;  /* 0x0000000274057223 */ /* 0x000fca0000000005 */
[----:B------:R0:W-:Y:S05]  /*29110*/  @P2 STG.E desc[UR44][R8.64+0x2e0], R5 ;  /* 0x0002e00508002986 */ /* 0x0001ea000c10192c */
[----:B------:R-:W-:Y:S05]  /*29120*/  @!P3 BRA `(.L_x_467) ;  /* 0x000000000004b947 */ /* 0x000fea0003800000 */
[----:B------:R0:W5:Y:S02]  /*29130*/  LDG.E.LTC128B R3, desc[UR44][R6.64+0x2e4] ;  /* 0x0002e42c06037981 */ /* 0x000164000c1e1920 */
.L_x_467:
[----:B------:R-:W-:Y:S05]  /*29140*/  BSYNC B1 ;  /* 0x0000000000017941 */ /* 0x000fea0003800000 */
.L_x_466:
[----:B-----5:R-:W-:Y:S01]  /*29150*/  FMUL R4, R3, R16 ;  /* 0x0000001003047220 */ /* 0x020fe20000400000 */
[----:B------:R-:W-:Y:S01]  /*29160*/  ISETP.GT.AND P2, PT, R0, 0xb8, P1 ;  /* 0x000000b80000780c */ /* 0x000fe20000f44270 */
[----:B------:R-:W-:Y:S02]  /*29170*/  BSSY B1, `(.L_x_468) ;  /* 0x0000005000017945 */ /* 0x000fe40003800000 */
[----:B------:R-:W-:-:S05]  /*29180*/  FFMA R117, R117, R2, R4 ;  /* 0x0000000275757223 */ /* 0x000fca0000000004 */
[----:B------:R0:W-:Y:S05]  /*29190*/  @P3 STG.E desc[UR44][R8.64+0x2e4], R117 ;  /* 0x0002e47508003986 */ /* 0x0001ea000c10192c */
[----:B------:R-:W-:Y:S05]  /*291a0*/  @!P2 BRA `(.L_x_469) ;  /* 0x000000000004a947 */ /* 0x000fea0003800000 */
[----:B------:R0:W5:Y:S02]  /*291b0*/  LDG.E.LTC128B R3, desc[UR44][R12.64+0x2e0] ;  /* 0x0002e02c0c037981 */ /* 0x000164000c1e1920 */
.L_x_469:
[----:B------:R-:W-:Y:S05]  /*291c0*/  BSYNC B1 ;  /* 0x0000000000017941 */ /* 0x000fea0003800000 */
.L_x_468:
        /* <DEDUP_REMOVED lines=9> */
.L_x_471:
[----:B------:R-:W-:Y:S05]  /*29260*/  BSYNC B1 ;  /* 0x0000000000017941 */ /* 0x000fea0003800000 */
.L_x_470:
        /* <DEDUP_REMOVED lines=9> */
.L_x_473:
[----:B------:R-:W-:Y:S05]  /*29300*/  BSYNC B1 ;  /* 0x0000000000017941 */ /* 0x000fea0003800000 */
.L_x_472:
[----:B0----5:R-:W-:Y:S01]  /*29310*/  FMUL R5, R3, R16 ;  /* 0x0000001003057220 */ /* 0x021fe20000400000 */
[----:B------:R-:W-:Y:S01]  /*29320*/  ISETP.GT.AND P3, PT, R0, 0xc1, P0 ;  /* 0x000000c10000780c */ /* 0x000fe20000764270 */
[----:B------:R-:W-:Y:S02]  /*29330*/  BSSY B1, `(.L_x_474) ;  /* 0x0000005000017945 */ /* 0x000fe40003800000 */
[----:B------:R-:W-:-:S05]  /*29340*/  FFMA R5, R120, R2, R5 ;  /* 0x0000000278057223 */ /* 0x000fca0000000005 */
[----:B------:R0:W-:Y:S05]  /*29350*/  @P2 STG.E desc[UR44][R8.64+0x300], R5 ;  /* 0x0003000508002986 */ /* 0x0001ea000c10192c */
[----:B------:R-:W-:Y:S05]  /*29360*/  @!P3 BRA `(.L_x_475) ;  /* 0x000000000004b947 */ /* 0x000fea0003800000 */
[----:B------:R0:W5:Y:S02]  /*29370*/  LDG.E.LTC128B R3, desc[UR44][R6.64+0x304] ;  /* 0x0003042c06037981 */ /* 0x000164000c1e1920 */
.L_x_475:
[----:B------:R-:W-:Y:S05]  /*29380*/  BSYNC B1 ;  /* 0x0000000000017941 */ /* 0x000fea0003800000 */
.L_x_474:
[----:B-----5:R-:W-:Y:S01]  /*29390*/  FMUL R4, R3, R16 ;  /* 0x0000001003047220 */ /* 0x020fe20000400000 */
[----:B------:R-:W-:Y:S01]  /*293a0*/  ISETP.GT.AND P2, PT, R0, 0xc0, P1 ;  /* 0x000000c00000780c */ /* 0x000fe20000f44270 */
[----:B------:R-:W-:Y:S02]  /*293b0*/  BSSY B1, `(.L_x_476) ;  /* 0x0000005000017945 */ /* 0x000fe40003800000 */
[----:B------:R-:W-:-:S05]  /*293c0*/  FFMA R121, R121, R2, R4 ;  /* 0x0000000279797223 */ /* 0x000fca0000000004 */
[----:B------:R0:W-:Y:S05]  /*293d0*/  @P3 STG.E desc[UR44][R8.64+0x304], R121 ;  /* 0x0003047908003986 */ /* 0x0001ea000c10192c */
[----:B------:R-:W-:Y:S05]  /*293e0*/  @!P2 BRA `(.L_x_477) ;  /* 0x000000000004a947 */ /* 0x000fea0003800000 */
[----:B------:R0:W5:Y:S02]  /*293f0*/  LDG.E.LTC128B R3, desc[UR44][R12.64+0x300] ;  /* 0x0003002c0c037981 */ /* 0x000164000c1e1920 */
.L_x_477:
[----:B------:R-:W-:Y:S05]  /*29400*/  BSYNC B1 ;  /* 0x0000000000017941 */ /* 0x000fea0003800000 */
.L_x_476:
        /* <DEDUP_REMOVED lines=9> */
.L_x_479:
[----:B------:R-:W-:Y:S05]  /*294a0*/  BSYNC B1 ;  /* 0x0000000000017941 */ /* 0x000fea0003800000 */
.L_x_478:
        /* <DEDUP_REMOVED lines=9> */
.L_x_481:
[----:B------:R-:W-:Y:S05]  /*29540*/  BSYNC B1 ;  /* 0x0000000000017941 */ /* 0x000fea0003800000 */
.L_x_480:
[----:B0----5:R-:W-:Y:S01]  /*29550*/  FMUL R5, R3, R16 ;  /* 0x0000001003057220 */ /* 0x021fe20000400000 */
[----:B------:R-:W-:Y:S01]  /*29560*/  ISETP.GT.AND P3, PT, R0, 0xc9, P0 ;  /* 0x000000c90000780c */ /* 0x000fe20000764270 */
[----:B------:R-:W-:Y:S02]  /*29570*/  BSSY B1, `(.L_x_482) ;  /* 0x0000005000017945 */ /* 0x000fe40003800000 */
[----:B------:R-:W-:-:S05]  /*29580*/  FFMA R5, R124, R2, R5 ;  /* 0x000000027c057223 */ /* 0x000fca0000000005 */
[----:B------:R0:W-:Y:S05]  /*29590*/  @P2 STG.E desc[UR44][R8.64+0x320], R5 ;  /* 0x0003200508002986 */ /* 0x0001ea000c10192c */
[----:B------:R-:W-:Y:S05]  /*295a0*/  @!P3 BRA `(.L_x_483) ;  /* 0x000000000004b947 */ /* 0x000fea0003800000 */
[----:B------:R0:W5:Y:S02]  /*295b0*/  LDG.E.LTC128B R3, desc[UR44][R6.64+0x324] ;  /* 0x0003242c06037981 */ /* 0x000164000c1e1920 */
.L_x_483:
[----:B------:R-:W-:Y:S05]  /*295c0*/  BSYNC B1 ;  /* 0x0000000000017941 */ /* 0x000fea0003800000 */
.L_x_482:
[----:B-----5:R-:W-:Y:S01]  /*295d0*/  FMUL R4, R3, R16 ;  /* 0x0000001003047220 */ /* 0x020fe20000400000 */
[----:B------:R-:W-:Y:S01]  /*295e0*/  ISETP.GT.AND P2, PT, R0, 0xc8, P1 ;  /* 0x000000c80000780c */ /* 0x000fe20000f44270 */
[----:B------:R-:W-:Y:S02]  /*295f0*/  BSSY B1, `(.L_x_484) ;  /* 0x0000005000017945 */ /* 0x000fe40003800000 */
[----:B------:R-:W-:-:S05]  /*29600*/  FFMA R125, R125, R2, R4 ;  /* 0x000000027d7d7223 */ /* 0x000fca0000000004 */
[----:B------:R0:W-:Y:S05]  /*29610*/  @P3 STG.E desc[UR44][R8.64+0x324], R125 ;  /* 0x0003247d08003986 */ /* 0x0001ea000c10192c */
[----:B------:R-:W-:Y:S05]  /*29620*/  @!P2 BRA `(.L_x_485) ;  /* 0x000000000004a947 */ /* 0x000fea0003800000 */
[----:B------:R0:W5:Y:S02]  /*29630*/  LDG.E.LTC128B R3, desc[UR44][R12.64+0x320] ;  /* 0x0003202c0c037981 */ /* 0x000164000c1e1920 */
.L_x_485:
[----:B------:R-:W-:Y:S05]  /*29640*/  BSYNC B1 ;  /* 0x0000000000017941 */ /* 0x000fea0003800000 */
.L_x_484:
        /* <DEDUP_REMOVED lines=9> */
.L_x_487:
[----:B------:R-:W-:Y:S05]  /*296e0*/  BSYNC B1 ;  /* 0x0000000000017941 */ /* 0x000fea0003800000 */
.L_x_486:
        /* <DEDUP_REMOVED lines=9> */
.L_x_489:
[----:B------:R-:W-:Y:S05]  /*29780*/  BSYNC B1 ;  /* 0x0000000000017941 */ /* 0x000fea0003800000 */
.L_x_488:
[----:B0----5:R-:W-:Y:S01]  /*29790*/  FMUL R5, R3, R16 ;  /* 0x0000001003057220 */ /* 0x021fe20000400000 */
[----:B------:R-:W-:Y:S01]  /*297a0*/  ISETP.GT.AND P3, PT, R0, 0xd1, P0 ;  /* 0x000000d10000780c */ /* 0x000fe20000764270 */
[----:B------:R-:W-:Y:S02]  /*297b0*/  BSSY B1, `(.L_x_490) ;  /* 0x0000005000017945 */ /* 0x000fe40003800000 */
[----:B------:R-:W-:-:S05]  /*297c0*/  FFMA R5, R128, R2, R5 ;  /* 0x0000000280057223 */ /* 0x000fca0000000005 */
[----:B------:R0:W-:Y:S05]  /*297d0*/  @P2 STG.E desc[UR44][R8.64+0x340], R5 ;  /* 0x0003400508002986 */ /* 0x0001ea000c10192c */
[----:B------:R-:W-:Y:S05]  /*297e0*/  @!P3 BRA `(.L_x_491) ;  /* 0x000000000004b947 */ /* 0x000fea0003800000 */
[----:B------:R0:W5:Y:S02]  /*297f0*/  LDG.E.LTC128B R3, desc[UR44][R6.64+0x344] ;  /* 0x0003442c06037981 */ /* 0x000164000c1e1920 */
.L_x_491:
[----:B------:R-:W-:Y:S05]  /*29800*/  BSYNC B1 ;  /* 0x0000000000017941 */ /* 0x000fea0003800000 */
.L_x_490:
[----:B-----5:R-:W-:Y:S01]  /*29810*/  FMUL R4, R3, R16 ;  /* 0x0000001003047220 */ /* 0x020fe20000400000 */
[----:B------:R-:W-:Y:S01]  /*29820*/  ISETP.GT.AND P2, PT, R0, 0xd0, P1 ;  /* 0x000000d00000780c */ /* 0x000fe20000f44270 */
[----:B------:R-:W-:Y:S02]  /*29830*/  BSSY B1, `(.L_x_492) ;  /* 0x0000005000017945 */ /* 0x000fe40003800000 */
[----:B------:R-:W-:-:S05]  /*29840*/  FFMA R129, R129, R2, R4 ;  /* 0x0000000281817223 */ /* 0x000fca0000000004 */
[----:B------:R0:W-:Y:S05]  /*29850*/  @P3 STG.E desc[UR44][R8.64+0x344], R129 ;  /* 0x0003448108003986 */ /* 0x0001ea000c10192c */
[----:B------:R-:W-:Y:S05]  /*29860*/  @!P2 BRA `(.L_x_493) ;  /* 0x000000000004a947 */ /* 0x000fea0003800000 */
[----:B------:R0:W5:Y:S02]  /*29870*/  LDG.E.LTC128B R3, desc[UR44][R12.64+0x340] ;  /* 0x0003402c0c037981 */ /* 0x000164000c1e1920 */
.L_x_493:
[----:B------:R-:W-:Y:S05]  /*29880*/  BSYNC B1 ;  /* 0x0000000000017941 */ /* 0x000fea0003800000 */
.L_x_492:
        /* <DEDUP_REMOVED lines=9> */
.L_x_495:
[----:B------:R-:W-:Y:S05]  /*29920*/  BSYNC B1 ;  /* 0x0000000000017941 */ /* 0x000fea0003800000 */
.L_x_494:
        /* <DEDUP_REMOVED lines=9> */
.L_x_497:
[----:B------:R-:W-:Y:S05]  /*299c0*/  BSYNC B1 ;  /* 0x0000000000017941 */ /* 0x000fea0003800000 */
.L_x_496:
[----:B0----5:R-:W-:Y:S01]  /*299d0*/  FMUL R5, R3, R16 ;  /* 0x0000001003057220 */ /* 0x021fe20000400000 */
[----:B------:R-:W-:Y:S01]  /*299e0*/  ISETP.GT.AND P3, PT, R0, 0xd9, P0 ;  /* 0x000000d90000780c */ /* 0x000fe20000764270 */
[----:B------:R-:W-:Y:S02]  /*299f0*/  BSSY B1, `(.L_x_498) ;  /* 0x0000005000017945 */ /* 0x000fe40003800000 */
[----:B------:R-:W-:-:S05]  /*29a00*/  FFMA R5, R132, R2, R5 ;  /* 0x0000000284057223 */ /* 0x000fca0000000005 */
[----:B------:R0:W-:Y:S05]  /*29a10*/  @P2 STG.E desc[UR44][R8.64+0x360], R5 ;  /* 0x0003600508002986 */ /* 0x0001ea000c10192c */
[----:B------:R-:W-:Y:S05]  /*29a20*/  @!P3 BRA `(.L_x_499) ;  /* 0x000000000004b947 */ /* 0x000fea0003800000 */
[----:B------:R0:W5:Y:S02]  /*29a30*/  LDG.E.LTC128B R3, desc[UR44][R6.64+0x364] ;  /* 0x0003642c06037981 */ /* 0x000164000c1e1920 */
.L_x_499:
[----:B------:R-:W-:Y:S05]  /*29a40*/  BSYNC B1 ;  /* 0x0000000000017941 */ /* 0x000fea0003800000 */
.L_x_498:
[----:B-----5:R-:W-:Y:S01]  /*29a50*/  FMUL R4, R3, R16 ;  /* 0x0000001003047220 */ /* 0x020fe20000400000 */
[----:B------:R-:W-:Y:S01]  /*29a60*/  ISETP.GT.AND P2, PT, R0, 0xd8, P1 ;  /* 0x000000d80000780c */ /* 0x000fe20000f44270 */
[----:B------:R-:W-:Y:S02]  /*29a70*/  BSSY B1, `(.L_x_500) ;  /* 0x0000005000017945 */ /* 0x000fe40003800000 */
[----:B------:R-:W-:-:S05]  /*29a80*/  FFMA R133, R133, R2, R4 ;  /* 0x0000000285857223 */ /* 0x000fca0000000004 */
[----:B------:R0:W-:Y:S05]  /*29a90*/  @P3 STG.E desc[UR44][R8.64+0x364], R133 ;  /* 0x0003648508003986 */ /* 0x0001ea000c10192c */
[----:B------:R-:W-:Y:S05]  /*29aa0*/  @!P2 BRA `(.L_x_501) ;  /* 0x000000000004a947 */ /* 0x000fea0003800000 */
[----:B------:R0:W5:Y:S02]  /*29ab0*/  LDG.E.LTC128B R3, desc[UR44][R12.64+0x360] ;  /* 0x0003602c0c037981 */ /* 0x000164000c1e1920 */
.L_x_501:
[----:B------:R-:W-:Y:S05]  /*29ac0*/  BSYNC B1 ;  /* 0x0000000000017941 */ /* 0x000fea0003800000 */
.L_x_500:
        /* <DEDUP_REMOVED lines=9> */
.L_x_503:
[----:B------:R-:W-:Y:S05]  /*29b60*/  BSYNC B1 ;  /* 0x0000000000017941 */ /* 0x000fea0003800000 */
.L_x_502:
        /* <DEDUP_REMOVED lines=9> */
.L_x_505:
[----:B------:R-:W-:Y:S05]  /*29c00*/  BSYNC B1 ;  /* 0x0000000000017941 */ /* 0x000fea0003800000 */
.L_x_504:
[----:B0----5:R-:W-:Y:S01]  /*29c10*/  FMUL R5, R3, R16 ;  /* 0x0000001003057220 */ /* 0x021fe20000400000 */
[----:B------:R-:W-:Y:S01]  /*29c20*/  ISETP.GT.AND P3, PT, R0, 0xe1, P0 ;  /* 0x000000e10000780c */ /* 0x000fe20000764270 */
[----:B------:R-:W-:Y:S02]  /*29c30*/  BSSY B1, `(.L_x_506) ;  /* 0x0000005000017945 */ /* 0x000fe40003800000 */
[----:B------:R-:W-:-:S05]  /*29c40*/  FFMA R5, R136, R2, R5 ;  /* 0x0000000288057223 */ /* 0x000fca0000000005 */
[----:B------:R0:W-:Y:S05]  /*29c50*/  @P2 STG.E desc[UR44][R8.64+0x380], R5 ;  /* 0x0003800508002986 */ /* 0x0001ea000c10192c */
[----:B------:R-:W-:Y:S05]  /*29c60*/  @!P3 BRA `(.L_x_507) ;  /* 0x000000000004b947 */ /* 0x000fea0003800000 */
[----:B------:R0:W5:Y:S02]  /*29c70*/  LDG.E.LTC128B R3, desc[UR44][R6.64+0x384] ;  /* 0x0003842c06037981 */ /* 0x000164000c1e1920 */
.L_x_507:
[----:B------:R-:W-:Y:S05]  /*29c80*/  BSYNC B1 ;  /* 0x0000000000017941 */ /* 0x000fea0003800000 */
.L_x_506:
[----:B-----5:R-:W-:Y:S01]  /*29c90*/  FMUL R4, R3, R16 ;  /* 0x0000001003047220 */ /* 0x020fe20000400000 */
[----:B------:R-:W-:Y:S01]  /*29ca0*/  ISETP.GT.AND P2, PT, R0, 0xe0, P1 ;  /* 0x000000e00000780c */ /* 0x000fe20000f44270 */
[----:B------:R-:W-:Y:S02]  /*29cb0*/  BSSY B1, `(.L_x_508) ;  /* 0x0000005000017945 */ /* 0x000fe40003800000 */
[----:B------:R-:W-:-:S05]  /*29cc0*/  FFMA R137, R137, R2, R4 ;  /* 0x0000000289897223 */ /* 0x000fca0000000004 */
[----:B------:R0:W-:Y:S05]  /*29cd0*/  @P3 STG.E desc[UR44][R8.64+0x384], R137 ;  /* 0x0003848908003986 */ /* 0x0001ea000c10192c */
[----:B------:R-:W-:Y:S05]  /*29ce0*/  @!P2 BRA `(.L_x_509) ;  /* 0x000000000004a947 */ /* 0x000fea0003800000 */
[----:B------:R0:W5:Y:S02]  /*29cf0*/  LDG.E.LTC128B R3, desc[UR44][R12.64+0x380] ;  /* 0x0003802c0c037981 */ /* 0x000164000c1e1920 */
.L_x_509:
[----:B------:R-:W-:Y:S05]  /*29d00*/  BSYNC B1 ;  /* 0x0000000000017941 */ /* 0x000fea0003800000 */
.L_x_508:
        /* <DEDUP_REMOVED lines=9> */
.L_x_511:
[----:B------:R-:W-:Y:S05]  /*29da0*/  BSYNC B1 ;  /* 0x0000000000017941 */ /* 0x000fea0003800000 */
.L_x_510:
        /* <DEDUP_REMOVED lines=9> */
.L_x_513:
[----:B------:R-:W-:Y:S05]  /*29e40*/  BSYNC B1 ;  /* 0x0000000000017941 */ /* 0x000fea0003800000 */
.L_x_512:
[----:B0----5:R-:W-:Y:S01]  /*29e50*/  FMUL R5, R3, R16 ;  /* 0x0000001003057220 */ /* 0x021fe20000400000 */
[----:B------:R-:W-:Y:S01]  /*29e60*/  ISETP.GT.AND P3, PT, R0, 0xe9, P0 ;  /* 0x000000e90000780c */ /* 0x000fe20000764270 */
[----:B------:R-:W-:Y:S02]  /*29e70*/  BSSY B1, `(.L_x_514) ;  /* 0x0000005000017945 */ /* 0x000fe40003800000 */
[----:B------:R-:W-:-:S05]  /*29e80*/  FFMA R5, R140, R2, R5 ;  /* 0x000000028c057223 */ /* 0x000fca0000000005 */
[----:B------:R0:W-:Y:S05]  /*29e90*/  @P2 STG.E desc[UR44][R8.64+0x3a0], R5 ;  /* 0x0003a00508002986 */ /* 0x0001ea000c10192c */
[----:B------:R-:W-:Y:S05]  /*29ea0*/  @!P3 BRA `(.L_x_515) ;  /* 0x000000000004b947 */ /* 0x000fea0003800000 */
[----:B------:R0:W5:Y:S02]  /*29eb0*/  LDG.E.LTC128B R3, desc[UR44][R6.64+0x3a4] ;  /* 0x0003a42c06037981 */ /* 0x000164000c1e1920 */
.L_x_515:
[----:B------:R-:W-:Y:S05]  /*29ec0*/  BSYNC B1 ;  /* 0x0000000000017941 */ /* 0x000fea0003800000 */
.L_x_514:
[----:B-----5:R-:W-:Y:S01]  /*29ed0*/  FMUL R4, R3, R16 ;  /* 0x0000001003047220 */ /* 0x020fe20000400000 */
[----:B------:R-:W-:Y:S01]  /*29ee0*/  ISETP.GT.AND P2, PT, R0, 0xe8, P1 ;  /* 0x000000e80000780c */ /* 0x000fe20000f44270 */
[----:B------:R-:W-:Y:S02]  /*29ef0*/  BSSY B1, `(.L_x_516) ;  /* 0x0000005000017945 */ /* 0x000fe40003800000 */
[----:B------:R-:W-:-:S05]  /*29f00*/  FFMA R141, R141, R2, R4 ;  /* 0x000000028d8d7223 */ /* 0x000fca0000000004 */
[----:B------:R0:W-:Y:S05]  /*29f10*/  @P3 STG.E desc[UR44][R8.64+0x3a4], R141 ;  /* 0x0003a48d08003986 */ /* 0x0001ea000c10192c */
[----:B------:R-:W-:Y:S05]  /*29f20*/  @!P2 BRA `(.L_x_517) ;  /* 0x000000000004a947 */ /* 0x000fea0003800000 */
[----:B------:R0:W5:Y:S02]  /*29f30*/  LDG.E.LTC128B R3, desc[UR44][R12.64+0x3a0] ;  /* 0x0003a02c0c037981 */ /* 0x000164000c1e1920 */
.L_x_517:
[----:B------:R-:W-:Y:S05]  /*29f40*/  BSYNC B1 ;  /* 0x0000000000017941 */ /* 0x000fea0003800000 */
.L_x_516:
        /* <DEDUP_REMOVED lines=9> */
.L_x_519:
[----:B------:R-:W-:Y:S05]  /*29fe0*/  BSYNC B1 ;  /* 0x0000000000017941 */ /* 0x000fea0003800000 */
.L_x_518:
        /* <DEDUP_REMOVED lines=9> */
.L_x_521:
[----:B------:R-:W-:Y:S05]  /*2a080*/  BSYNC B1 ;  /* 0x0000000000017941 */ /* 0x000fea0003800000 */
.L_x_520:
[----:B0----5:R-:W-:Y:S01]  /*2a090*/  FMUL R5, R3, R16 ;  /* 0x0000001003057220 */ /* 0x021fe20000400000 */
[----:B------:R-:W-:Y:S01]  /*2a0a0*/  ISETP.GT.AND P3, PT, R0, 0xf1, P0 ;  /* 0x000000f10000780c */ /* 0x000fe20000764270 */
[----:B------:R-:W-:Y:S02]  /*2a0b0*/  BSSY B1, `(.L_x_522) ;  /* 0x0000005000017945 */ /* 0x000fe40003800000 */
[----:B------:R-:W-:-:S05]  /*2a0c0*/  FFMA R5, R144, R2, R5 ;  /* 0x0000000290057223 */ /* 0x000fca0000000005 */
[----:B------:R0:W-:Y:S05]  /*2a0d0*/  @P2 STG.E desc[UR44][R8.64+0x3c0], R5 ;  /* 0x0003c00508002986 */ /* 0x0001ea000c10192c */
[----:B------:R-:W-:Y:S05]  /*2a0e0*/  @!P3 BRA `(.L_x_523) ;  /* 0x000000000004b947 */ /* 0x000fea0003800000 */
[----:B------:R0:W5:Y:S02]  /*2a0f0*/  LDG.E.LTC128B R3, desc[UR44][R6.64+0x3c4] ;  /* 0x0003c42c06037981 */ /* 0x000164000c1e1920 */
.L_x_523:
[----:B------:R-:W-:Y:S05]  /*2a100*/  BSYNC B1 ;  /* 0x0000000000017941 */ /* 0x000fea0003800000 */
.L_x_522:
[----:B-----5:R-:W-:Y:S01]  /*2a110*/  FMUL R4, R3, R16 ;  /* 0x0000001003047220 */ /* 0x020fe20000400000 */
[----:B------:R-:W-:Y:S01]  /*2a120*/  ISETP.GT.AND P2, PT, R0, 0xf0, P1 ;  /* 0x000000f00000780c */ /* 0x000fe20000f44270 */
[----:B------:R-:W-:Y:S02]  /*2a130*/  BSSY B1, `(.L_x_524) ;  /* 0x0000005000017945 */ /* 0x000fe40003800000 */
[----:B------:R-:W-:-:S05]  /*2a140*/  FFMA R145, R145, R2, R4 ;  /* 0x0000000291917223 */ /* 0x000fca0000000004 */
[----:B------:R0:W-:Y:S05]  /*2a150*/  @P3 STG.E desc[UR44][R8.64+0x3c4], R145 ;  /* 0x0003c49108003986 */ /* 0x0001ea000c10192c */
[----:B------:R-:W-:Y:S05]  /*2a160*/  @!P2 BRA `(.L_x_525) ;  /* 0x000000000004a947 */ /* 0x000fea0003800000 */
[----:B------:R0:W5:Y:S02]  /*2a170*/  LDG.E.LTC128B R3, desc[UR44][R12.64+0x3c0] ;  /* 0x0003c02c0c037981 */ /* 0x000164000c1e1920 */
.L_x_525:
[----:B------:R-:W-:Y:S05]  /*2a180*/  BSYNC B1 ;  /* 0x0000000000017941 */ /* 0x000fea0003800000 */
.L_x_524:
        /* <DEDUP_REMOVED lines=9> */
.L_x_527:
[----:B------:R-:W-:Y:S05]  /*2a220*/  BSYNC B1 ;  /* 0x0000000000017941 */ /* 0x000fea0003800000 */
.L_x_526:
        /* <DEDUP_REMOVED lines=9> */
.L_x_529:
[----:B------:R-:W-:Y:S05]  /*2a2c0*/  BSYNC B1 ;  /* 0x0000000000017941 */ /* 0x000fea0003800000 */
.L_x_528:
[----:B0----5:R-:W-:Y:S01]  /*2a2d0*/  FMUL R5, R3, R16 ;  /* 0x0000001003057220 */ /* 0x021fe20000400000 */
[----:B------:R-:W-:Y:S01]  /*2a2e0*/  ISETP.GT.AND P0, PT, R0, 0xf9, P0 ;  /* 0x000000f90000780c */ /* 0x000fe20000704270 */
[----:B------:R-:W-:Y:S02]  /*2a2f0*/  BSSY B1, `(.L_x_530) ;  /* 0x0000005000017945 */ /* 0x000fe40003800000 */
[----:B------:R-:W-:-:S05]  /*2a300*/  FFMA R5, R148, R2, R5 ;  /* 0x0000000294057223 */ /* 0x000fca0000000005 */
[----:B------:R0:W-:Y:S05]  /*2a310*/  @P2 STG.E desc[UR44][R8.64+0x3e0], R5 ;  /* 0x0003e00508002986 */ /* 0x0001ea000c10192c */
[----:B------:R-:W-:Y:S05]  /*2a320*/  @!P0 BRA `(.L_x_531) ;  /* 0x0000000000048947 */ /* 0x000fea0003800000 */
[----:B------:R0:W5:Y:S02]  /*2a330*/  LDG.E.LTC128B R3, desc[UR44][R6.64+0x3e4] ;  /* 0x0003e42c06037981 */ /* 0x000164000c1e1920 */
.L_x_531:
[----:B------:R-:W-:Y:S05]  /*2a340*/  BSYNC B1 ;  /* 0x0000000000017941 */ /* 0x000fea0003800000 */
.L_x_530:
[----:B-----5:R-:W-:Y:S01]  /*2a350*/  FMUL R4, R3, R16 ;  /* 0x0000001003047220 */ /* 0x020fe20000400000 */
[----:B------:R-:W-:Y:S01]  /*2a360*/  ISETP.GT.AND P2, PT, R0, 0xf8, P1 ;  /* 0x000000f80000780c */ /* 0x000fe20000f44270 */
[----:B------:R-:W-:Y:S02]  /*2a370*/  BSSY B1, `(.L_x_532) ;  /* 0x0000005000017945 */ /* 0x000fe40003800000 */
[----:B------:R-:W-:-:S05]  /*2a380*/  FFMA R149, R149, R2, R4 ;  /* 0x0000000295957223 */ /* 0x000fca0000000004 */
[----:B------:R0:W-:Y:S05]  /*2a390*/  @P0 STG.E desc[UR44][R8.64+0x3e4], R149 ;  /* 0x0003e49508000986 */ /* 0x0001ea000c10192c */
[----:B------:R-:W-:Y:S05]  /*2a3a0*/  @!P2 BRA `(.L_x_533) ;  /* 0x000000000004a947 */ /* 0x000fea0003800000 */
[----:B------:R0:W5:Y:S02]  /*2a3b0*/  LDG.E.LTC128B R3, desc[UR44][R12.64+0x3e0] ;  /* 0x0003e02c0c037981 */ /* 0x000164000c1e1920 */
.L_x_533:
[----:B------:R-:W-:Y:S05]  /*2a3c0*/  BSYNC B1 ;  /* 0x0000000000017941 */ /* 0x000fea0003800000 */
.L_x_532:
[----:B0----5:R-:W-:Y:S01]  /*2a3d0*/  FMUL R5, R3, R16 ;  /* 0x0000001003057220 */ /* 0x021fe20000400000 */
[----:B------:R-:W-:Y:S01]  /*2a3e0*/  @P2 IMAD.MOV.U32 R4, RZ, RZ, R158 ;  /* 0x000000ffff042224 */ /* 0x000fe200078e009e */
[----:B------:R-:W-:Y:S01]  /*2a3f0*/  ISETP.GT.AND P1, PT, R0, 0xf9, P1 ;  /* 0x000000f90000780c */ /* 0x000fe20000f24270 */
[----:B------:R-:W-:Y:S01]  /*2a400*/  BSSY B1, `(.L_x_534) ;  /* 0x0000006000017945 */ /* 0x000fe20003800000 */
[----:B-1----:R-:W-:Y:S01]  /*2a410*/  FFMA R7, R150, R2, R5 ;  /* 0x0000000296077223 */ /* 0x002fe20000000005 */
[----:B------:R-:W-:-:S05]  /*2a420*/  @P2 MOV R5, R159 ;  /* 0x0000009f00052202 */ /* 0x000fca0000000f00 */
[----:B------:R0:W-:Y:S05]  /*2a430*/  @P2 STG.E desc[UR44][R4.64+0x3e0], R7 ;  /* 0x0003e00704002986 */ /* 0x0001ea000c10192c */
[----:B------:R-:W-:Y:S05]  /*2a440*/  @!P1 BRA `(.L_x_535) ;  /* 0x0000000000049947 */ /* 0x000fea0003800000 */
[----:B------:R1:W5:Y:S02]  /*2a450*/  LDG.E.LTC128B R3, desc[UR44][R12.64+0x3e4] ;  /* 0x0003e42c0c037981 */ /* 0x000364000c1e1920 */
.L_x_535:
[----:B------:R-:W-:Y:S05]  /*2a460*/  BSYNC B1 ;  /* 0x0000000000017941 */ /* 0x000fea0003800000 */
.L_x_534:
[----:B-----5:R-:W-:-:S04]  /*2a470*/  FMUL R0, R3, R16 ;  /* 0x0000001003007220 */ /* 0x020fc80000400000 */
[----:B------:R-:W-:Y:S01]  /*2a480*/  FFMA R151, R151, R2, R0 ;  /* 0x0000000297977223 */ /* 0x000fe20000000000 */
[----:B------:R-:W-:Y:S06]  /*2a490*/  @!P1 BRA `(.L_x_536) ;  /* 0x00000040003c9947 */ /* 0x000fec0003800000 */
[----:B------:R0:W-:Y:S01]  /*2a4a0*/  STG.E desc[UR44][R158.64+0x3e4], R151 ;  /* 0x0003e4979e007986 */ /* 0x0001e2000c10192c */
[----:B------:R-:W-:Y:S05]  /*2a4b0*/  BRA `(.L_x_536) ;  /* 0x0000004000347947 */ /* 0x000fea0003800000 */
.L_x_29:
[----:B------:R-:W2:Y:S01]  /*2a4c0*/  LDL.LU R3, [R1] ;  /* 0x0000000001037983 */ /* 0x000ea20000300800 */
[----:B------:R-:W-:-:S03]  /*2a4d0*/  ULDC.64 UR4, c[0x0][0x5c0] ;  /* 0x0001700000047ab9 */ /* 0x000fc60000000a00 */
[----:B------:R-:W3:Y:S04]  /*2a4e0*/  LDL.LU R8, [R1+0x5c] ;  /* 0x00005c0001087983 */ /* 0x000ee80000300800 */
[----:B------:R-:W4:Y:S04]  /*2a4f0*/  LDL.LU R9, [R1+0x60] ;  /* 0x0000600001097983 */ /* 0x000f280000300800 */
[----:B------:R-:W5:Y:S04]  /*2a500*/  LDL.LU R235, [R1+0x88] ;  /* 0x0000880001eb7983 */ /* 0x000f680000300800 */
        /* <DEDUP_REMOVED lines=92> */
[----:B------:R-:W5:Y:S01]  /*2aad0*/  LDL.LU R12, [R1+0x1fc] ;  /* 0x0001fc00010c7983 */ /* 0x000f620000300800 */
[----:B------:R-:W-:-:S03]  /*2aae0*/  LEA R4, P0, R6, UR4, 0x2 ;  /* 0x0000000406047c11 */ /* 0x000fc6000f8010ff */
[----:B------:R-:W3:Y:S01]  /*2aaf0*/  LDL.LU R7, [R1+0x4] ;  /* 0x0000040001077983 */ /* 0x000ee20000300800 */
[----:B------:R-:W-:Y:S02]  /*2ab00*/  LEA.HI.X R5, R6, UR5, R10, 0x2, P0 ;  /* 0x0000000506057c11 */ /* 0x000fe400080f140a */
[----:B------:R-:W-:Y:S01]  /*2ab10*/  ISETP.GT.AND P0, PT, R0, 0x1, P3 ;  /* 0x000000010000780c */ /* 0x000fe20001f04270 */
[-C--:B--2---:R-:W-:Y:S01]  /*2ab20*/  FMUL R3, R3, R2.reuse ;  /* 0x0000000203037220 */ /* 0x084fe20000400000 */
[----:B------:R-:W2:Y:S04]  /*2ab30*/  LDL.LU R10, [R1+0x84] ;  /* 0x00008400010a7983 */ /* 0x000ea80000300800 */
[----:B------:R3:W-:Y:S02]  /*2ab40*/  @P1 STG.E desc[UR44][R4.64], R3 ;  /* 0x0000000304001986 */ /* 0x0007e4000c10192c */
[----:B---3--:R-:W-:-:S05]  /*2ab50*/  FMUL R3, R7, R2 ;  /* 0x0000000207037220 */ /* 0x008fca0000400000 */
[----:B------:R0:W-:Y:S04]  /*2ab60*/  @P0 STG.E desc[UR44][R4.64+0x4], R3 ;  /* 0x0000040304000986 */ /* 0x0001e8000c10192c */
[----:B0-----:R-:W3:Y:S01]  /*2ab70*/  LDL.LU R3, [R1+0x8] ;  /* 0x0000080001037983 */ /* 0x001ee20000300800 */
[----:B------:R-:W-:Y:S01]  /*2ab80*/  ISETP.GT.AND P2, PT, R17, 0x8, PT ;  /* 0x000000081100780c */ /* 0x000fe20003f44270 */
[----:B------:R-:W-:-:S03]  /*2ab90*/  USHF.L.U32 UR5, UR8, 0x5, URZ ;  /* 0x0000000508057899 */ /* 0x000fc6000800063f */
[----:B------:R-:W-:Y:S01]  /*2aba0*/  ISETP.GT.AND P0, PT, R0, RZ, P2 ;  /* 0x000000ff0000720c */ /* 0x000fe20001704270 */
[----:B------:R-:W-:Y:S02]  /*2abb0*/  USHF.L.U64.HI UR4, UR8, 0x5, UR9 ;  /* 0x0000000508047899 */ /* 0x000fe40008010209 */
[----:B------:R-:W-:-:S04]  /*2abc0*/  IADD3 R6, P1, R4, UR5, RZ ;  /* 0x0000000504067c10 */ /* 0x000fc8000ff3e0ff */
[----:B------:R-:W-:Y:S01]  /*2abd0*/  IADD3.X R7, R5, UR4, RZ, P1, !PT ;  /* 0x0000000405077c10 */ /* 0x000fe20008ffe4ff */
[----:B---3--:R-:W-:-:S05]  /*2abe0*/  FMUL R3, R3, R2 ;  /* 0x0000000203037220 */ /* 0x008fca0000400000 */
[----:B------:R0:W-:Y:S04]  /*2abf0*/  @P0 STG.E desc[UR44][R6.64], R3 ;  /* 0x0000000306000986 */ /* 0x0001e8000c10192c */
[----:B0-----:R-:W3:Y:S01]  /*2ac00*/  LDL.LU R3, [R1+0xc] ;  /* 0x00000c0001037983 */ /* 0x001ee20000300800 */
[----:B------:R-:W-:Y:S01]  /*2ac10*/  ISETP.GT.AND P0, PT, R0, 0x1, P2 ;  /* 0x000000010000780c */ /* 0x000fe20001704270 */
[----:B---3--:R-:W-:-:S12]  /*2ac20*/  FMUL R3, R3, R2 ;  /* 0x0000000203037220 */ /* 0x008fd80000400000 */
        /* <DEDUP_REMOVED lines=74> */
[C---:B------:R-:W-:Y:S02]  /*2b0d0*/  ISETP.GT.AND P4, PT, R0.reuse, 0x28, P2 ;  /* 0x000000280000780c */ /* 0x040fe40001784270 */
[----:B------:R-:W-:Y:S01]  /*2b0e0*/  ISETP.GT.AND P5, PT, R0, 0x29, P2 ;  /* 0x000000290000780c */ /* 0x000fe200017a4270 */
[-C--:B------:R-:W-:Y:S01]  /*2b0f0*/  FMUL R8, R8, R2.reuse ;  /* 0x0000000208087220 */ /* 0x080fe20000400000 */
[----:B---3--:R-:W-:-:S09]  /*2b100*/  FMUL R3, R3, R2 ;  /* 0x0000000203037220 */ /* 0x008fd20000400000 */
[----:B------:R0:W-:Y:S04]  /*2b110*/  @P4 STG.E desc[UR44][R6.64+0xa0], R3 ;  /* 0x0000a00306004986 */ /* 0x0001e8000c10192c */
[----:B------:R1:W-:Y:S04]  /*2b120*/  @P5 STG.E desc[UR44][R6.64+0xa4], R8 ;  /* 0x0000a40806005986 */ /* 0x0003e8000c10192c */
[----:B0-----:R-:W3:Y:S04]  /*2b130*/  LDL.LU R3, [R1+0x64] ;  /* 0x0000640001037983 */ /* 0x001ee80000300800 */
[----:B-1----:R-:W5:Y:S01]  /*2b140*/  LDL.LU R8, [R1+0x68] ;  /* 0x0000680001087983 */ /* 0x002f620000300800 */
[----:B------:R-:W-:-:S02]  /*2b150*/  ISETP.GT.AND P6, PT, R0, 0x30, P3 ;  /* 0x000000300000780c */ /* 0x000fc40001fc4270 */
[C---:B------:R-:W-:Y:S02]  /*2b160*/  ISETP.GT.AND P0, PT, R0.reuse, 0x31, P3 ;  /* 0x000000310000780c */ /* 0x040fe40001f04270 */
[----:B------:R-:W-:Y:S01]  /*2b170*/  ISETP.GT.AND P1, PT, R0, 0x30, P2 ;  /* 0x000000300000780c */ /* 0x000fe20001724270 */
[----:B----4-:R-:W-:-:S08]  /*2b180*/  FMUL R9, R9, R2 ;  /* 0x0000000209097220 */ /* 0x010fd00000400000 */
[----:B------:R0:W-:Y:S04]  /*2b190*/  @P6 STG.E desc[UR44][R4.64+0xc0], R9 ;  /* 0x0000c00904006986 */ /* 0x0001e8000c10192c */
[----:B0-----:R-:W4:Y:S01]  /*2b1a0*/  LDL.LU R9, [R1+0x74] ;  /* 0x0000740001097983 */ /* 0x001f220000300800 */
[-C--:B---3--:R-:W-:Y:S01]  /*2b1b0*/  FMUL R3, R3, R2.reuse ;  /* 0x0000000203037220 */ /* 0x088fe20000400000 */
[----:B-----5:R-:W-:-:S04]  /*2b1c0*/  FMUL R8, R8, R2 ;  /* 0x0000000208087220 */ /* 0x020fc80000400000 */
[----:B------:R0:W-:Y:S04]  /*2b1d0*/  @P0 STG.E desc[UR44][R4.64+0xc4], R3 ;  /* 0x0000c40304000986 */ /* 0x0001e8000c10192c */
[----:B------:R1:W-:Y:S04]  /*2b1e0*/  @P1 STG.E desc[UR44][R6.64+0xc0], R8 ;  /* 0x0000c00806001986 */ /* 0x0003e8000c10192c */
[----:B0-----:R-:W3:Y:S04]  /*2b1f0*/  LDL.LU R3, [R1+0x6c] ;  /* 0x00006c0001037983 */ /* 0x001ee80000300800 */
[----:B-1----:R-:W5:Y:S01]  /*2b200*/  LDL.LU R8, [R1+0x70] ;  /* 0x0000700001087983 */ /* 0x002f620000300800 */
[----:B------:R-:W-:-:S02]  /*2b210*/  ISETP.GT.AND P4, PT, R0, 0x31, P2 ;  /* 0x000000310000780c */ /* 0x000fc40001784270 */
[C---:B------:R-:W-:Y:S02]  /*2b220*/  ISETP.GT.AND P5, PT, R0.reuse, 0x38, P3 ;  /* 0x000000380000780c */ /* 0x040fe40001fa4270 */
[----:B------:R-:W-:Y:S01]  /*2b230*/  ISETP.GT.AND P6, PT, R0, 0x39, P3 ;  /* 0x000000390000780c */ /* 0x000fe20001fc4270 */
[-C--:B----4-:R-:W-:Y:S01]  /*2b240*/  FMUL R9, R9, R2.reuse ;  /* 0x0000000209097220 */ /* 0x090fe20000400000 */
[-C--:B---3--:R-:W-:Y:S01]  /*2b250*/  FMUL R3, R3, R2.reuse ;  /* 0x0000000203037220 */ /* 0x088fe20000400000 */
[----:B-----5:R-:W-:-:S06]  /*2b260*/  FMUL R8, R8, R2 ;  /* 0x0000000208087220 */ /* 0x020fcc0000400000 */
[----:B------:R0:W-:Y:S04]  /*2b270*/  @P4 STG.E desc[UR44][R6.64+0xc4], R3 ;  /* 0x0000c40306004986 */ /* 0x0001e8000c10192c */
[----:B------:R1:W-:Y:S04]  /*2b280*/  @P5 STG.E desc[UR44][R4.64+0xe0], R8 ;  /* 0x0000e00804005986 */ /* 0x0003e8000c10192c */
[----:B0-----:R-:W3:Y:S04]  /*2b290*/  LDL.LU R3, [R1+0x78] ;  /* 0x0000780001037983 */ /* 0x001ee80000300800 */
[----:B-1----:R-:W4:Y:S04]  /*2b2a0*/  LDL.LU R8, [R1+0x7c] ;  /* 0x00007c0001087983 */ /* 0x002f280000300800 */
[----:B------:R0:W-:Y:S04]  /*2b2b0*/  @P6 STG.E desc[UR44][R4.64+0xe4], R9 ;  /* 0x0000e40904006986 */ /* 0x0001e8000c10192c */
[----:B0-----:R-:W5:Y:S01]  /*2b2c0*/  LDL.LU R9, [R1+0x80] ;  /* 0x0000800001097983 */ /* 0x001f620000300800 */
[----:B------:R-:W-:-:S02]  /*2b2d0*/  ISETP.GT.AND P0, PT, R0, 0x38, P2 ;  /* 0x000000380000780c */ /* 0x000fc40001704270 */
[C---:B------:R-:W-:Y:S02]  /*2b2e0*/  ISETP.GT.AND P1, PT, R0.reuse, 0x39, P2 ;  /* 0x000000390000780c */ /* 0x040fe40001724270 */
[C---:B------:R-:W-:Y:S02]  /*2b2f0*/  ISETP.GT.AND P4, PT, R0.reuse, 0x40, P3 ;  /* 0x000000400000780c */ /* 0x040fe40001f84270 */
[C---:B------:R-:W-:Y:S02]  /*2b300*/  ISETP.GT.AND P5, PT, R0.reuse, 0x41, P3 ;  /* 0x000000410000780c */ /* 0x040fe40001fa4270 */
[----:B------:R-:W-:Y:S01]  /*2b310*/  ISETP.GT.AND P6, PT, R0, 0x40, P2 ;  /* 0x000000400000780c */ /* 0x000fe200017c4270 */
[-C--:B------:R-:W-:Y:S01]  /*2b320*/  FMUL R11, R11, R2.reuse ;  /* 0x000000020b0b7220 */ /* 0x080fe20000400000 */
[-C--:B------:R-:W-:Y:S01]  /*2b330*/  FMUL R13, R13, R2.reuse ;  /* 0x000000020d0d7220 */ /* 0x080fe20000400000 */
[-C--:B------:R-:W-:Y:S01]  /*2b340*/  FMUL R15, R15, R2.reuse ;  /* 0x000000020f0f7220 */ /* 0x080fe20000400000 */
[----:B------:R-:W-:Y:S01]  /*2b350*/  USHF.L.U32 UR12, UR8, 0x9, URZ ;  /* 0x00000009080c7899 */ /* 0x000fe2000800063f */
[-C--:B---3--:R-:W-:Y:S01]  /*2b360*/  FMUL R3, R3, R2.reuse ;  /* 0x0000000203037220 */ /* 0x088fe20000400000 */
[----:B----4-:R-:W-:-:S04]  /*2b370*/  FMUL R8, R8, R2 ;  /* 0x0000000208087220 */ /* 0x010fc80000400000 */
[----:B------:R2:W-:Y:S04]  /*2b380*/  @P0 STG.E desc[UR44][R6.64+0xe0], R3 ;  /* 0x0000e00306000986 */ /* 0x0005e8000c10192c */
[----:B------:R5:W-:Y:S01]  /*2b390*/  @P1 STG.E desc[UR44][R6.64+0xe4], R8 ;  /* 0x0000e40806001986 */ /* 0x000be2000c10192c */
[C---:B------:R-:W-:Y:S02]  /*2b3a0*/  ISETP.GT.AND P0, PT, R0.reuse, 0x41, P2 ;  /* 0x000000410000780c */ /* 0x040fe40001704270 */
[----:B------:R-:W-:Y:S01]  /*2b3b0*/  ISETP.GT.AND P1, PT, R0, 0x48, P3 ;  /* 0x000000480000780c */ /* 0x000fe20001f24270 */
[-C--:B--2---:R-:W-:Y:S01]  /*2b3c0*/  FMUL R3, R10, R2.reuse ;  /* 0x000000020a037220 */ /* 0x084fe20000400000 */
[-C--:B-----5:R-:W-:Y:S01]  /*2b3d0*/  FMUL R8, R9, R2.reuse ;  /* 0x0000000209087220 */ /* 0x0a0fe20000400000 */
[----:B------:R-:W-:-:S04]  /*2b3e0*/  FMUL R9, R235, R2 ;  /* 0x00000002eb097220 */ /* 0x000fc80000400000 */
[----:B------:R-:W-:Y:S01]  /*2b3f0*/  @P4 STG.E desc[UR44][R4.64+0x100], R8 ;  /* 0x0001000804004986 */ /* 0x000fe2000c10192c */
[----:B------:R-:W-:-:S03]  /*2b400*/  ISETP.GT.AND P4, PT, R0, 0x49, P3 ;  /* 0x000000490000780c */ /* 0x000fc60001f84270 */
[----:B------:R0:W-:Y:S01]  /*2b410*/  @P5 STG.E desc[UR44][R4.64+0x104], R3 ;  /* 0x0001040304005986 */ /* 0x0001e2000c10192c */
[----:B------:R-:W-:-:S03]  /*2b420*/  ISETP.GT.AND P5, PT, R0, 0x48, P2 ;  /* 0x000000480000780c */ /* 0x000fc600017a4270 */
[----:B------:R1:W-:Y:S01]  /*2b430*/  @P6 STG.E desc[UR44][R6.64+0x100], R9 ;  /* 0x0001000906006986 */ /* 0x0003e2000c10192c */
[----:B------:R-:W-:-:S03]  /*2b440*/  ISETP.GT.AND P6, PT, R0, 0x49, P2 ;  /* 0x000000490000780c */ /* 0x000fc600017c4270 */
[----:B------:R2:W-:Y:S01]  /*2b450*/  @P0 STG.E desc[UR44][R6.64+0x104], R11 ;  /* 0x0001040b06000986 */ /* 0x0005e2000c10192c */
[----:B0-----:R-:W-:-:S03]  /*2b460*/  FMUL R3, R234, R2 ;  /* 0x00000002ea037220 */ /* 0x001fc60000400000 */
[----:B------:R0:W-:Y:S01]  /*2b470*/  @P1 STG.E desc[UR44][R4.64+0x120], R13 ;  /* 0x0001200d04001986 */ /* 0x0001e2000c10192c */
[C---:B------:R-:W-:Y:S01]  /*2b480*/  ISETP.GT.AND P0, PT, R0.reuse, 0x50, P3 ;  /* 0x000000500000780c */ /* 0x040fe20001f04270 */
[----:B-1----:R-:W-:Y:S01]  /*2b490*/  FMUL R9, R233, R2 ;  /* 0x00000002e9097220 */ /* 0x002fe20000400000 */
[C---:B------:R-:W-:Y:S01]  /*2b4a0*/  ISETP.GT.AND P1, PT, R0.reuse, 0x51, P3 ;  /* 0x000000510000780c */ /* 0x040fe20001f24270 */
[----:B------:R1:W-:Y:S01]  /*2b4b0*/  @P4 STG.E desc[UR44][R4.64+0x124], R3 ;  /* 0x0001240304004986 */ /* 0x0003e2000c10192c */
[----:B------:R-:W-:-:S03]  /*2b4c0*/  ISETP.GT.AND P4, PT, R0, 0x50, P2 ;  /* 0x000000500000780c */ /* 0x000fc60001784270 */
[----:B------:R3:W-:Y:S01]  /*2b4d0*/  @P5 STG.E desc[UR44][R6.64+0x120], R9 ;  /* 0x0001200906005986 */ /* 0x0007e2000c10192c */
[----:B------:R-:W-:-:S03]  /*2b4e0*/  ISETP.GT.AND P5, PT, R0, 0x51, P2 ;  /* 0x000000510000780c */ /* 0x000fc600017a4270 */
[----:B------:R4:W-:Y:S01]  /*2b4f0*/  @P6 STG.E desc[UR44][R6.64+0x124], R15 ;  /* 0x0001240f06006986 */ /* 0x0009e2000c10192c */
[----:B------:R-:W-:Y:S01]  /*2b500*/  ISETP.GT.AND P6, PT, R0, 0x58, P3 ;  /* 0x000000580000780c */ /* 0x000fe20001fc4270 */
[-C--:B--2---:R-:W-:Y:S01]  /*2b510*/  FMUL R11, R232, R2.reuse ;  /* 0x00000002e80b7220 */ /* 0x084fe20000400000 */
[-C--:B0-----:R-:W-:Y:S01]  /*2b520*/  FMUL R13, R231, R2.reuse ;  /* 0x00000002e70d7220 */ /* 0x081fe20000400000 */
[----:B-1----:R-:W-:-:S03]  /*2b530*/  FMUL R3, R230, R2 ;  /* 0x00000002e6037220 */ /* 0x002fc60000400000 */
[----:B------:R0:W-:Y:S01]  /*2b540*/  @P0 STG.E desc[UR44][R4.64+0x140], R11 ;  /* 0x0001400b04000986 */ /* 0x0001e2000c10192c */
[-C--:B---3--:R-:W-:Y:S01]  /*2b550*/  FMUL R9, R229, R2.reuse ;  /* 0x00000002e5097220 */ /* 0x088fe20000400000 */
[----:B------:R-:W-:Y:S02]  /*2b560*/  ISETP.GT.AND P0, PT, R0, 0x59, P3 ;  /* 0x000000590000780c */ /* 0x000fe40001f04270 */
[----:B------:R1:W-:Y:S01]  /*2b570*/  @P1 STG.E desc[UR44][R4.64+0x144], R13 ;  /* 0x0001440d04001986 */ /* 0x0003e2000c10192c */
[----:B----4-:R-:W-:Y:S01]  /*2b580*/  FMUL R15, R228, R2 ;  /* 0x00000002e40f7220 */ /* 0x010fe20000400000 */
[C---:B------:R-:W-:Y:S02]  /*2b590*/  ISETP.GT.AND P1, PT, R0.reuse, 0x58, P2 ;  /* 0x000000580000780c */ /* 0x040fe40001724270 */
[----:B------:R2:W-:Y:S01]  /*2b5a0*/  @P4 STG.E desc[UR44][R6.64+0x140], R3 ;  /* 0x0001400306004986 */ /* 0x0005e2000c10192c */
[----:B------:R-:W-:-:S03]  /*2b5b0*/  ISETP.GT.AND P4, PT, R0, 0x59, P2 ;  /* 0x000000590000780c */ /* 0x000fc60001784270 */
[----:B------:R3:W-:Y:S01]  /*2b5c0*/  @P5 STG.E desc[UR44][R6.64+0x144], R9 ;  /* 0x0001440906005986 */ /* 0x0007e2000c10192c */
[----:B------:R-:W-:-:S03]  /*2b5d0*/  ISETP.GT.AND P5, PT, R0, 0x60, P3 ;  /* 0x000000600000780c */ /* 0x000fc60001fa4270 */
[----:B------:R4:W-:Y:S01]  /*2b5e0*/  @P6 STG.E desc[UR44][R4.64+0x160], R15 ;  /* 0x0001600f04006986 */ /* 0x0009e2000c10192c */
[----:B------:R-:W-:Y:S01]  /*2b5f0*/  ISETP.GT.AND P6, PT, R0, 0x61, P3 ;  /* 0x000000610000780c */ /* 0x000fe20001fc4270 */
[-C--:B0-----:R-:W-:Y:S01]  /*2b600*/  FMUL R11, R227, R2.reuse ;  /* 0x00000002e30b7220 */ /* 0x081fe20000400000 */
[-C--:B-1----:R-:W-:Y:S01]  /*2b610*/  FMUL R13, R226, R2.reuse ;  /* 0x00000002e20d7220 */ /* 0x082fe20000400000 */
[----:B--2---:R-:W-:-:S03]  /*2b620*/  FMUL R3, R225, R2 ;  /* 0x00000002e1037220 */ /* 0x004fc60000400000 */
[----:B------:R0:W-:Y:S01]  /*2b630*/  @P0 STG.E desc[UR44][R4.64+0x164], R11 ;  /* 0x0001640b04000986 */ /* 0x0001e2000c10192c */
[-C--:B---3--:R-:W-:Y:S01]  /*2b640*/  FMUL R9, R224, R2.reuse ;  /* 0x00000002e0097220 */ /* 0x088fe20000400000 */
[C---:B------:R-:W-:Y:S02]  /*2b650*/  ISETP.GT.AND P0, PT, R0.reuse, 0x60, P2 ;  /* 0x000000600000780c */ /* 0x040fe40001704270 */
        /* <DEDUP_REMOVED lines=217> */
[----:B------:R-:W-:Y:S01]  /*2c3f0*/  @P6 STG.E desc[UR44][R6.64+0x3a4], R15 ;  /* 0x0003a40f06006986 */ /* 0x000fe2000c10192c */
[C---:B------:R-:W-:Y:S01]  /*2c400*/  ISETP.GT.AND P6, PT, R0.reuse, 0xf8, P3 ;  /* 0x000000f80000780c */ /* 0x040fe20001fc4270 */
[-C--:B0-----:R-:W-:Y:S01]  /*2c410*/  FMUL R11, R23, R2.reuse ;  /* 0x00000002170b7220 */ /* 0x081fe20000400000 */
[----:B------:R-:W-:Y:S01]  /*2c420*/  ISETP.GT.AND P3, PT, R0, 0xf9, P3 ;  /* 0x000000f90000780c */ /* 0x000fe20001f64270 */
[-C--:B-1----:R-:W-:Y:S01]  /*2c430*/  FMUL R13, R22, R2.reuse ;  /* 0x00000002160d7220 */ /* 0x082fe20000400000 */
[-C--:B--2---:R-:W-:Y:S02]  /*2c440*/  FMUL R3, R21, R2.reuse ;  /* 0x0000000215037220 */ /* 0x084fe40000400000 */
[----:B------:R0:W-:Y:S01]  /*2c450*/  @P0 STG.E desc[UR44][R4.64+0x3c0], R11 ;  /* 0x0003c00b04000986 */ /* 0x0001e2000c10192c */
[----:B---3--:R-:W-:-:S03]  /*2c460*/  FMUL R9, R20, R2 ;  /* 0x0000000214097220 */ /* 0x008fc60000400000 */
[----:B------:R1:W-:Y:S04]  /*2c470*/  @P1 STG.E desc[UR44][R4.64+0x3c4], R13 ;  /* 0x0003c40d04001986 */ /* 0x0003e8000c10192c */
[----:B------:R2:W-:Y:S01]  /*2c480*/  @P4 STG.E desc[UR44][R6.64+0x3c0], R3 ;  /* 0x0003c00306004986 */ /* 0x0005e2000c10192c */
[----:B------:R-:W-:Y:S01]  /*2c490*/  ISETP.GT.AND P4, PT, R0, 0xf8, P2 ;  /* 0x000000f80000780c */ /* 0x000fe20001784270 */
[-C--:B0-----:R-:W-:Y:S02]  /*2c4a0*/  FMUL R11, R19, R2.reuse ;  /* 0x00000002130b7220 */ /* 0x081fe40000400000 */
[----:B------:R0:W-:Y:S01]  /*2c4b0*/  @P5 STG.E desc[UR44][R6.64+0x3c4], R9 ;  /* 0x0003c40906005986 */ /* 0x0001e2000c10192c */
[----:B------:R-:W-:Y:S02]  /*2c4c0*/  @P3 IMAD.MOV.U32 R10, RZ, RZ, R4 ;  /* 0x000000ffff0a3224 */ /* 0x000fe400078e0004 */
[-C--:B-1----:R-:W-:Y:S01]  /*2c4d0*/  FMUL R13, R18, R2.reuse ;  /* 0x00000002120d7220 */ /* 0x082fe20000400000 */
[----:B------:R1:W-:Y:S01]  /*2c4e0*/  @P6 STG.E desc[UR44][R4.64+0x3e0], R11 ;  /* 0x0003e00b04006986 */ /* 0x0003e2000c10192c */
[----:B------:R-:W-:Y:S01]  /*2c4f0*/  ISETP.GT.AND P1, PT, R17, 0x80, PT ;  /* 0x000000801100780c */ /* 0x000fe20003f24270 */
[----:B------:R-:W-:Y:S01]  /*2c500*/  USHF.L.U64.HI UR11, UR8, 0x9, UR9 ;  /* 0x00000009080b7899 */ /* 0x000fe20008010209 */
[----:B------:R-:W-:Y:S01]  /*2c510*/  ISETP.GT.AND P2, PT, R0, 0xf9, P2 ;  /* 0x000000f90000780c */ /* 0x000fe20001744270 */
[----:B--2---:R-:W-:Y:S01]  /*2c520*/  FMUL R3, R14, R2 ;  /* 0x000000020e037220 */ /* 0x004fe20000400000 */
[----:B0-----:R-:W-:Y:S01]  /*2c530*/  IMAD.U32 R9, RZ, RZ, UR12 ;  /* 0x0000000cff097e24 */ /* 0x001fe2000f8e00ff */
[----:B-1----:R-:W-:-:S02]  /*2c540*/  @P3 MOV R11, R5 ;  /* 0x00000005000b3202 */ /* 0x002fc40000000f00 */
[----:B------:R-:W-:-:S03]  /*2c550*/  ISETP.GT.AND P0, PT, R17, 0x88, PT ;  /* 0x000000881100780c */ /* 0x000fc60003f04270 */
[----:B------:R0:W-:Y:S01]  /*2c560*/  @P3 STG.E desc[UR44][R10.64+0x3e4], R13 ;  /* 0x0003e40d0a003986 */ /* 0x0001e2000c10192c */
[----:B------:R-:W-:Y:S01]  /*2c570*/  ISETP.GT.AND P3, PT, R0, RZ, P1 ;  /* 0x000000ff0000720c */ /* 0x000fe20000f64270 */
[-C--:B------:R-:W-:Y:S01]  /*2c580*/  FMUL R15, R12, R2.reuse ;  /* 0x000000020c0f7220 */ /* 0x080fe20000400000 */
[----:B------:R-:W-:Y:S01]  /*2c590*/  MOV R17, UR11 ;  /* 0x0000000b00117c02 */ /* 0x000fe20008000f00 */
[----:B------:R1:W-:Y:S01]  /*2c5a0*/  @P4 STG.E desc[UR44][R6.64+0x3e0], R3 ;  /* 0x0003e00306004986 */ /* 0x0003e2000c10192c */
[C---:B------:R-:W-:Y:S02]  /*2c5b0*/  IADD3 R8, P5, P6, R4.reuse, UR5, R9 ;  /* 0x0000000504087c10 */ /* 0x040fe4000febe009 */
[----:B------:R-:W-:Y:S02]  /*2c5c0*/  IADD3 R4, P4, R4, UR12, RZ ;  /* 0x0000000c04047c10 */ /* 0x000fe4000ff9e0ff */
[C---:B------:R-:W-:Y:S01]  /*2c5d0*/  IADD3.X R9, R5.reuse, UR4, R17, P5, P6 ;  /* 0x0000000405097c10 */ /* 0x040fe2000afec411 */
[----:B------:R2:W-:Y:S01]  /*2c5e0*/  @P2 STG.E desc[UR44][R6.64+0x3e4], R15 ;  /* 0x0003e40f06002986 */ /* 0x0005e2000c10192c */
[----:B------:R-:W-:Y:S01]  /*2c5f0*/  ISETP.GT.AND P5, PT, R0, 0x1, P1 ;  /* 0x000000010000780c */ /* 0x000fe20000fa4270 */
[----:B0-----:R-:W-:Y:S01]  /*2c600*/  FMUL R13, R24, R2 ;  /* 0x00000002180d7220 */ /* 0x001fe20000400000 */
[----:B------:R-:W-:-:S02]  /*2c610*/  IADD3.X R5, R5, UR11, RZ, P4, !PT ;  /* 0x0000000b05057c10 */ /* 0x000fc4000a7fe4ff */
[C---:B------:R-:W-:Y:S02]  /*2c620*/  ISETP.GT.AND P2, PT, R0.reuse, RZ, P0 ;  /* 0x000000ff0000720c */ /* 0x040fe40000744270 */
[----:B------:R-:W-:Y:S01]  /*2c630*/  ISETP.GT.AND P4, PT, R0, 0x1, P0 ;  /* 0x000000010000780c */ /* 0x000fe20000784270 */
[----:B------:R0:W-:Y:S01]  /*2c640*/  @P3 STG.E desc[UR44][R4.64], R13 ;  /* 0x0000000d04003986 */ /* 0x0001e2000c10192c */
[----:B------:R-:W-:Y:S02]  /*2c650*/  IADD3 R10, P6, R4, UR5, RZ ;  /* 0x00000005040a7c10 */ /* 0x000fe4000ffde0ff */
[----:B------:R-:W-:Y:S01]  /*2c660*/  ISETP.GT.AND P3, PT, R0, 0x8, P1 ;  /* 0x000000080000780c */ /* 0x000fe20000f64270 */
[-C--:B------:R-:W-:Y:S01]  /*2c670*/  FMUL R25, R25, R2.reuse ;  /* 0x0000000219197220 */ /* 0x080fe20000400000 */
[----:B------:R-:W-:Y:S01]  /*2c680*/  IADD3.X R11, R5, UR4, RZ, P6, !PT ;  /* 0x00000004050b7c10 */ /* 0x000fe2000b7fe4ff */
[-C--:B-1----:R-:W-:Y:S01]  /*2c690*/  FMUL R3, R26, R2.reuse ;  /* 0x000000021a037220 */ /* 0x082fe20000400000 */
[-C--:B------:R-:W-:Y:S01]  /*2c6a0*/  FMUL R27, R27, R2.reuse ;  /* 0x000000021b1b7220 */ /* 0x080fe20000400000 */
[----:B--2---:R-:W-:Y:S01]  /*2c6b0*/  FMUL R15, R28, R2 ;  /* 0x000000021c0f7220 */ /* 0x004fe20000400000 */
[----:B------:R-:W-:Y:S01]  /*2c6c0*/  @P5 STG.E desc[UR44][R4.64+0x4], R25 ;  /* 0x0000041904005986 */ /* 0x000fe2000c10192c */
[----:B------:R-:W-:-:S03]  /*2c6d0*/  ISETP.GT.AND P5, PT, R0, 0x9, P1 ;  /* 0x000000090000780c */ /* 0x000fc60000fa4270 */
[----:B------:R1:W-:Y:S01]  /*2c6e0*/  @P2 STG.E desc[UR44][R10.64], R3 ;  /* 0x000000030a002986 */ /* 0x0003e2000c10192c */
[----:B------:R-:W-:-:S03]  /*2c6f0*/  ISETP.GT.AND P2, PT, R0, 0x8, P0 ;  /* 0x000000080000780c */ /* 0x000fc60000744270 */
[----:B------:R2:W-:Y:S01]  /*2c700*/  @P4 STG.E desc[UR44][R10.64+0x4], R27 ;  /* 0x0000041b0a004986 */ /* 0x0005e2000c10192c */
[----:B------:R-:W-:-:S03]  /*2c710*/  FMUL R29, R29, R2 ;  /* 0x000000021d1d7220 */ /* 0x000fc60000400000 */
[----:B------:R-:W-:Y:S01]  /*2c720*/  @P3 STG.E desc[UR44][R4.64+0x20], R15 ;  /* 0x0000200f04003986 */ /* 0x000fe2000c10192c */
[----:B------:R-:W-:Y:S01]  /*2c730*/  IADD3 R6, P3, R4, UR5, RZ ;  /* 0x0000000504067c10 */ /* 0x000fe2000ff7e0ff */
[----:B0-----:R-:W-:Y:S01]  /*2c740*/  FMUL R13, R30, R2 ;  /* 0x000000021e0d7220 */ /* 0x001fe20000400000 */
[C---:B------:R-:W-:Y:S02]  /*2c750*/  ISETP.GT.AND P6, PT, R0.reuse, 0x10, P0 ;  /* 0x000000100000780c */ /* 0x040fe400007c4270 */
[----:B------:R-:W-:Y:S01]  /*2c760*/  IADD3.X R7, R5, UR4, RZ, P3, !PT ;  /* 0x0000000405077c10 */ /* 0x000fe20009ffe4ff */
[----:B------:R-:W-:Y:S01]  /*2c770*/  @P5 STG.E desc[UR44][R4.64+0x24], R29 ;  /* 0x0000241d04005986 */ /* 0x000fe2000c10192c */
[C---:B------:R-:W-:Y:S02]  /*2c780*/  ISETP.GT.AND P4, PT, R0.reuse, 0x9, P0 ;  /* 0x000000090000780c */ /* 0x040fe40000784270 */
[C---:B------:R-:W-:Y:S01]  /*2c790*/  ISETP.GT.AND P3, PT, R0.reuse, 0x10, P1 ;  /* 0x000000100000780c */ /* 0x040fe20000f64270 */
[----:B------:R0:W-:Y:S01]  /*2c7a0*/  @P2 STG.E desc[UR44][R6.64+0x20], R13 ;  /* 0x0000200d06002986 */ /* 0x0001e2000c10192c */
[----:B------:R-:W-:-:S02]  /*2c7b0*/  ISETP.GT.AND P5, PT, R0, 0x11, P1 ;  /* 0x000000110000780c */ /* 0x000fc40000fa4270 */
[----:B------:R-:W-:Y:S01]  /*2c7c0*/  ISETP.GT.AND P2, PT, R0, 0x11, P0 ;  /* 0x000000110000780c */ /* 0x000fe20000744270 */
[-C--:B------:R-:W-:Y:S01]  /*2c7d0*/  FMUL R31, R31, R2.reuse ;  /* 0x000000021f1f7220 */ /* 0x080fe20000400000 */
[-C--:B-1----:R-:W-:Y:S01]  /*2c7e0*/  FMUL R3, R32, R2.reuse ;  /* 0x0000000220037220 */ /* 0x082fe20000400000 */
[-C--:B------:R-:W-:Y:S01]  /*2c7f0*/  FMUL R33, R33, R2.reuse ;  /* 0x0000000221217220 */ /* 0x080fe20000400000 */
[-C--:B--2---:R-:W-:Y:S01]  /*2c800*/  FMUL R11, R34, R2.reuse ;  /* 0x00000002220b7220 */ /* 0x084fe20000400000 */
[----:B0-----:R-:W-:Y:S01]  /*2c810*/  @P6 IMAD.MOV.U32 R6, RZ, RZ, R8 ;  /* 0x000000ffff066224 */ /* 0x001fe200078e0008 */
[----:B------:R-:W-:Y:S01]  /*2c820*/  @P6 MOV R7, R9 ;  /* 0x0000000900076202 */ /* 0x000fe20000000f00 */
[----:B------:R-:W-:Y:S01]  /*2c830*/  @P4 STG.E desc[UR44][R8.64+0x24], R31 ;  /* 0x0000241f08004986 */ /* 0x000fe2000c10192c */
[----:B------:R-:W-:-:S03]  /*2c840*/  FMUL R35, R35, R2 ;  /* 0x0000000223237220 */ /* 0x000fc60000400000 */
[----:B------:R-:W-:Y:S04]  /*2c850*/  @P3 STG.E desc[UR44][R4.64+0x40], R3 ;  /* 0x0000400304003986 */ /* 0x000fe8000c10192c */
[----:B------:R-:W-:Y:S01]  /*2c860*/  @P5 STG.E desc[UR44][R4.64+0x44], R33 ;  /* 0x0000442104005986 */ /* 0x000fe2000c10192c */
[----:B------:R-:W-:-:S03]  /*2c870*/  ISETP.GT.AND P5, PT, R0, 0x18, P0 ;  /* 0x000000180000780c */ /* 0x000fc600007a4270 */
[----:B------:R0:W-:Y:S01]  /*2c880*/  @P6 STG.E desc[UR44][R6.64+0x40], R11 ;  /* 0x0000400b06006986 */ /* 0x0001e2000c10192c */
[C---:B------:R-:W-:Y:S02]  /*2c890*/  ISETP.GT.AND P3, PT, R0.reuse, 0x18, P1 ;  /* 0x000000180000780c */ /* 0x040fe40000f64270 */
[----:B------:R-:W-:Y:S01]  /*2c8a0*/  ISETP.GT.AND P4, PT, R0, 0x19, P1 ;  /* 0x000000190000780c */ /* 0x000fe20000f84270 */
[----:B0-----:R-:W-:Y:S01]  /*2c8b0*/  @P2 IMAD.MOV.U32 R6, RZ, RZ, R8 ;  /* 0x000000ffff062224 */ /* 0x001fe200078e0008 */
[----:B------:R-:W-:-:S05]  /*2c8c0*/  @P2 MOV R7, R9 ;  /* 0x0000000900072202 */ /* 0x000fca0000000f00 */
[----:B------:R0:W-:Y:S01]  /*2c8d0*/  @P2 STG.E desc[UR44][R6.64+0x44], R35 ;  /* 0x0000442306002986 */ /* 0x0001e2000c10192c */
[----:B------:R-:W-:Y:S01]  /*2c8e0*/  ISETP.GT.AND P2, PT, R0, 0x19, P0 ;  /* 0x000000190000780c */ /* 0x000fe20000744270 */
[-C--:B------:R-:W-:Y:S01]  /*2c8f0*/  FMUL R13, R36, R2.reuse ;  /* 0x00000002240d7220 */ /* 0x080fe20000400000 */
[-C--:B------:R-:W-:Y:S01]  /*2c900*/  FMUL R37, R37, R2.reuse ;  /* 0x0000000225257220 */ /* 0x080fe20000400000 */
[-C--:B------:R-:W-:Y:S01]  /*2c910*/  FMUL R3, R38, R2.reuse ;  /* 0x0000000226037220 */ /* 0x080fe20000400000 */
[C---:B------:R-:W-:Y:S02]  /*2c920*/  ISETP.GT.AND P6, PT, R0.reuse, 0x21, P1 ;  /* 0x000000210000780c */ /* 0x040fe40000fc4270 */
[----:B------:R-:W-:Y:S01]  /*2c930*/  @P3 STG.E desc[UR44][R4.64+0x60], R13 ;  /* 0x0000600d04003986 */ /* 0x000fe2000c10192c */
[--C-:B0-----:R-:W-:Y:S01]  /*2c940*/  @P5 IMAD.MOV.U32 R6, RZ, RZ, R8.reuse ;  /* 0x000000ffff065224 */ /* 0x101fe200078e0008 */
[-C--:B------:R-:W-:Y:S02]  /*2c950*/  @P5 MOV R7, R9.reuse ;  /* 0x0000000900075202 */ /* 0x080fe40000000f00 */
[----:B------:R-:W-:Y:S01]  /*2c960*/  @P4 STG.E desc[UR44][R4.64+0x64], R37 ;  /* 0x0000642504004986 */ /* 0x000fe2000c10192c */
[C---:B------:R-:W-:Y:S01]  /*2c970*/  ISETP.GT.AND P3, PT, R0.reuse, 0x20, P1 ;  /* 0x000000200000780c */ /* 0x040fe20000f64270 */
[-C--:B------:R-:W-:Y:S01]  /*2c980*/  FMUL R39, R39, R2.reuse ;  /* 0x0000000227277220 */ /* 0x080fe20000400000 */
[----:B------:R-:W-:Y:S01]  /*2c990*/  ISETP.GT.AND P4, PT, R0, 0x20, P0 ;  /* 0x000000200000780c */ /* 0x000fe20000784270 */
[----:B------:R0:W-:Y:S01]  /*2c9a0*/  @P5 STG.E desc[UR44][R6.64+0x60], R3 ;  /* 0x0000600306005986 */ /* 0x0001e2000c10192c */
[-C--:B------:R-:W-:Y:S01]  /*2c9b0*/  FMUL R11, R40, R2.reuse ;  /* 0x00000002280b7220 */ /* 0x080fe20000400000 */
[----:B------:R-:W-:Y:S01]  /*2c9c0*/  FMUL R41, R41, R2 ;  /* 0x0000000229297220 */ /* 0x000fe20000400000 */
[----:B0-----:R-:W-:Y:S01]  /*2c9d0*/  @P2 IMAD.MOV.U32 R6, RZ, RZ, R8 ;  /* 0x000000ffff062224 */ /* 0x001fe200078e0008 */
[----:B------:R-:W-:-:S05]  /*2c9e0*/  @P2 MOV R7, R9 ;  /* 0x0000000900072202 */ /* 0x000fca0000000f00 */
[----:B------:R0:W-:Y:S01]  /*2c9f0*/  @P2 STG.E desc[UR44][R6.64+0x64], R39 ;  /* 0x0000642706002986 */ /* 0x0001e2000c10192c */
[----:B------:R-:W-:Y:S01]  /*2ca00*/  ISETP.GT.AND P2, PT, R0, 0x21, P0 ;  /* 0x000000210000780c */ /* 0x000fe20000744270 */
[----:B------:R-:W-:Y:S01]  /*2ca10*/  FMUL R13, R42, R2 ;  /* 0x000000022a0d7220 */ /* 0x000fe20000400000 */
[C---:B------:R-:W-:Y:S01]  /*2ca20*/  ISETP.GT.AND P5, PT, R0.reuse, 0x29, P1 ;  /* 0x000000290000780c */ /* 0x040fe20000fa4270 */
[----:B------:R1:W-:Y:S01]  /*2ca30*/  @P3 STG.E desc[UR44][R4.64+0x80], R11 ;  /* 0x0000800b04003986 */ /* 0x0003e2000c10192c */
[----:B------:R-:W-:-:S03]  /*2ca40*/  ISETP.GT.AND P3, PT, R0, 0x28, P1 ;  /* 0x000000280000780c */ /* 0x000fc60000f64270 */
[----:B------:R-:W-:Y:S01]  /*2ca50*/  @P6 STG.E desc[UR44][R4.64+0x84], R41 ;  /* 0x0000842904006986 */ /* 0x000fe2000c10192c */
[----:B------:R-:W-:Y:S01]  /*2ca60*/  ISETP.GT.AND P6, PT, R0, 0x28, P0 ;  /* 0x000000280000780c */ /* 0x000fe200007c4270 */
[----:B0-----:R-:W-:Y:S01]  /*2ca70*/  @P4 IMAD.MOV.U32 R6, RZ, RZ, R8 ;  /* 0x000000ffff064224 */ /* 0x001fe200078e0008 */
[----:B------:R-:W-:Y:S01]  /*2ca80*/  @P4 MOV R7, R9 ;  /* 0x0000000900074202 */ /* 0x000fe20000000f00 */
[-C--:B------:R-:W-:Y:S01]  /*2ca90*/  FMUL R43, R43, R2.reuse ;  /* 0x000000022b2b7220 */ /* 0x080fe20000400000 */
[----:B------:R-:W-:-:S03]  /*2caa0*/  FMUL R45, R45, R2 ;  /* 0x000000022d2d7220 */ /* 0x000fc60000400000 */
[----:B------:R0:W-:Y:S01]  /*2cab0*/  @P4 STG.E desc[UR44][R6.64+0x80], R13 ;  /* 0x0000800d06004986 */ /* 0x0001e2000c10192c */
[----:B------:R-:W-:Y:S01]  /*2cac0*/  ISETP.GT.AND P4, PT, R0, 0x29, P0 ;  /* 0x000000290000780c */ /* 0x000fe20000784270 */
[-C--:B------:R-:W-:Y:S01]  /*2cad0*/  FMUL R3, R44, R2.reuse ;  /* 0x000000022c037220 */ /* 0x080fe20000400000 */
[----:B-1----:R-:W-:Y:S01]  /*2cae0*/  FMUL R11, R46, R2 ;  /* 0x000000022e0b7220 */ /* 0x002fe20000400000 */
[----:B0-----:R-:W-:Y:S01]  /*2caf0*/  @P2 IMAD.MOV.U32 R6, RZ, RZ, R8 ;  /* 0x000000ffff062224 */ /* 0x001fe200078e0008 */
[----:B------:R-:W-:-:S05]  /*2cb00*/  @P2 MOV R7, R9 ;  /* 0x0000000900072202 */ /* 0x000fca0000000f00 */
[----:B------:R0:W-:Y:S04]  /*2cb10*/  @P2 STG.E desc[UR44][R6.64+0x84], R43 ;  /* 0x0000842b06002986 */ /* 0x0001e8000c10192c */
[----:B------:R-:W-:Y:S01]  /*2cb20*/  @P5 STG.E desc[UR44][R4.64+0xa4], R45 ;  /* 0x0000a42d04005986 */ /* 0x000fe2000c10192c */
[----:B------:R-:W-:-:S03]  /*2cb30*/  ISETP.GT.AND P5, PT, R0, 0x31, P1 ;  /* 0x000000310000780c */ /* 0x000fc60000fa4270 */
[----:B------:R1:W-:Y:S01]  /*2cb40*/  @P3 STG.E desc[UR44][R4.64+0xa0], R3 ;  /* 0x0000a00304003986 */ /* 0x0003e2000c10192c */
[C---:B------:R-:W-:Y:S01]  /*2cb50*/  ISETP.GT.AND P3, PT, R0.reuse, 0x30, P0 ;  /* 0x000000300000780c */ /* 0x040fe20000764270 */
[--C-:B0-----:R-:W-:Y:S01]  /*2cb60*/  @P6 IMAD.MOV.U32 R6, RZ, RZ, R8.reuse ;  /* 0x000000ffff066224 */ /* 0x101fe200078e0008 */
[-C--:B------:R-:W-:Y:S02]  /*2cb70*/  @P6 MOV R7, R9.reuse ;  /* 0x0000000900076202 */ /* 0x080fe40000000f00 */
[C---:B------:R-:W-:Y:S01]  /*2cb80*/  ISETP.GT.AND P2, PT, R0.reuse, 0x30, P1 ;  /* 0x000000300000780c */ /* 0x040fe20000f44270 */
[-C--:B------:R-:W-:Y:S02]  /*2cb90*/  FMUL R47, R47, R2.reuse ;  /* 0x000000022f2f7220 */ /* 0x080fe40000400000 */
[----:B------:R0:W-:Y:S01]  /*2cba0*/  @P6 STG.E desc[UR44][R6.64+0xa0], R11 ;  /* 0x0000a00b06006986 */ /* 0x0001e2000c10192c */
[-C--:B------:R-:W-:Y:S01]  /*2cbb0*/  FMUL R49, R49, R2.reuse ;  /* 0x0000000231317220 */ /* 0x080fe20000400000 */
[----:B------:R-:W-:Y:S01]  /*2cbc0*/  ISETP.GT.AND P6, PT, R0, 0x31, P0 ;  /* 0x000000310000780c */ /* 0x000fe200007c4270 */
[-C--:B------:R-:W-:Y:S01]  /*2cbd0*/  FMUL R13, R48, R2.reuse ;  /* 0x00000002300d7220 */ /* 0x080fe20000400000 */
[----:B-1----:R-:W-:Y:S01]  /*2cbe0*/  FMUL R3, R50, R2 ;  /* 0x0000000232037220 */ /* 0x002fe20000400000 */
[----:B0-----:R-:W-:Y:S01]  /*2cbf0*/  @P4 IMAD.MOV.U32 R6, RZ, RZ, R8 ;  /* 0x000000ffff064224 */ /* 0x001fe200078e0008 */
[----:B------:R-:W-:-:S05]  /*2cc00*/  @P4 MOV R7, R9 ;  /* 0x0000000900074202 */ /* 0x000fca0000000f00 */
[----:B------:R0:W-:Y:S04]  /*2cc10*/  @P4 STG.E desc[UR44][R6.64+0xa4], R47 ;  /* 0x0000a42f06004986 */ /* 0x0001e8000c10192c */
[----:B------:R-:W-:Y:S01]  /*2cc20*/  @P5 STG.E desc[UR44][R4.64+0xc4], R49 ;  /* 0x0000c43104005986 */ /* 0x000fe2000c10192c */
[C---:B------:R-:W-:Y:S02]  /*2cc30*/  ISETP.GT.AND P5, PT, R0.reuse, 0x38, P0 ;  /* 0x000000380000780c */ /* 0x040fe400007a4270 */
[----:B------:R-:W-:Y:S01]  /*2cc40*/  ISETP.GT.AND P4, PT, R0, 0x38, P1 ;  /* 0x000000380000780c */ /* 0x000fe20000f84270 */
[----:B------:R1:W-:Y:S01]  /*2cc50*/  @P2 STG.E desc[UR44][R4.64+0xc0], R13 ;  /* 0x0000c00d04002986 */ /* 0x0003e2000c10192c */
[----:B0-----:R-:W-:Y:S01]  /*2cc60*/  @P3 IMAD.MOV.U32 R6, RZ, RZ, R8 ;  /* 0x000000ffff063224 */ /* 0x001fe200078e0008 */
[----:B------:R-:W-:-:S02]  /*2cc70*/  @P3 MOV R7, R9 ;  /* 0x0000000900073202 */ /* 0x000fc40000000f00 */
[C---:B------:R-:W-:Y:S01]  /*2cc80*/  ISETP.GT.AND P2, PT, R0.reuse, 0x39, P1 ;  /* 0x000000390000780c */ /* 0x040fe20000f44270 */
[-C--:B------:R-:W-:Y:S02]  /*2cc90*/  FMUL R51, R51, R2.reuse ;  /* 0x0000000233337220 */ /* 0x080fe40000400000 */
[----:B------:R0:W-:Y:S01]  /*2cca0*/  @P3 STG.E desc[UR44][R6.64+0xc0], R3 ;  /* 0x0000c00306003986 */ /* 0x0001e2000c10192c */
[----:B------:R-:W-:Y:S01]  /*2ccb0*/  ISETP.GT.AND P3, PT, R0, 0x39, P0 ;  /* 0x000000390000780c */ /* 0x000fe20000764270 */
[-C--:B------:R-:W-:Y:S01]  /*2ccc0*/  FMUL R11, R52, R2.reuse ;  /* 0x00000002340b7220 */ /* 0x080fe20000400000 */
[-C--:B------:R-:W-:Y:S01]  /*2ccd0*/  FMUL R53, R53, R2.reuse ;  /* 0x0000000235357220 */ /* 0x080fe20000400000 */
[----:B-1----:R-:W-:Y:S01]  /*2cce0*/  FMUL R13, R54, R2 ;  /* 0x00000002360d7220 */ /* 0x002fe20000400000 */
[----:B0-----:R-:W-:Y:S01]  /*2ccf0*/  @P6 IMAD.MOV.U32 R6, RZ, RZ, R8 ;  /* 0x000000ffff066224 */ /* 0x001fe200078e0008 */
[----:B------:R-:W-:-:S05]  /*2cd00*/  @P6 MOV R7, R9 ;  /* 0x0000000900076202 */ /* 0x000fca0000000f00 */
[----:B------:R0:W-:Y:S01]  /*2cd10*/  @P6 STG.E desc[UR44][R6.64+0xc4], R51 ;  /* 0x0000c43306006986 */ /* 0x0001e2000c10192c */
[C---:B------:R-:W-:Y:S01]  /*2cd20*/  ISETP.GT.AND P6, PT, R0.reuse, 0x41, P1 ;  /* 0x000000410000780c */ /* 0x040fe20000fc4270 */
[----:B------:R-:W-:Y:S02]  /*2cd30*/  FMUL R55, R55, R2 ;  /* 0x0000000237377220 */ /* 0x000fe40000400000 */
[----:B------:R-:W-:Y:S01]  /*2cd40*/  @P4 STG.E desc[UR44][R4.64+0xe0], R11 ;  /* 0x0000e00b04004986 */ /* 0x000fe2000c10192c */
[----:B------:R-:W-:-:S03]  /*2cd50*/  ISETP.GT.AND P4, PT, R0, 0x40, P1 ;  /* 0x000000400000780c */ /* 0x000fc60000f84270 */
[----:B------:R-:W-:Y:S01]  /*2cd60*/  @P2 STG.E desc[UR44][R4.64+0xe4], R53 ;  /* 0x0000e43504002986 */ /* 0x000fe2000c10192c */
[----:B0-----:R-:W-:Y:S01]  /*2cd70*/  @P5 IMAD.MOV.U32 R6, RZ, RZ, R8 ;  /* 0x000000ffff065224 */ /* 0x001fe200078e0008 */
[----:B------:R-:W-:Y:S02]  /*2cd80*/  @P5 MOV R7, R9 ;  /* 0x0000000900075202 */ /* 0x000fe40000000f00 */
[----:B------:R-:W-:-:S03]  /*2cd90*/  ISETP.GT.AND P2, PT, R0, 0x40, P0 ;  /* 0x000000400000780c */ /* 0x000fc60000744270 */
[----:B------:R0:W-:Y:S01]  /*2cda0*/  @P5 STG.E desc[UR44][R6.64+0xe0], R13 ;  /* 0x0000e00d06005986 */ /* 0x0001e2000c10192c */
[-C--:B------:R-:W-:Y:S01]  /*2cdb0*/  FMUL R57, R57, R2.reuse ;  /* 0x0000000239397220 */ /* 0x080fe20000400000 */
[----:B------:R-:W-:Y:S01]  /*2cdc0*/  FMUL R3, R56, R2 ;  /* 0x0000000238037220 */ /* 0x000fe20000400000 */
[----:B0-----:R-:W-:Y:S01]  /*2cdd0*/  @P3 IMAD.MOV.U32 R6, RZ, RZ, R8 ;  /* 0x000000ffff063224 */ /* 0x001fe200078e0008 */
[----:B------:R-:W-:-:S05]  /*2cde0*/  @P3 MOV R7, R9 ;  /* 0x0000000900073202 */ /* 0x000fca0000000f00 */
[----:B------:R0:W-:Y:S01]  /*2cdf0*/  @P3 STG.E desc[UR44][R6.64+0xe4], R55 ;  /* 0x0000e43706003986 */ /* 0x0001e2000c10192c */
[----:B------:R-:W-:Y:S01]  /*2ce00*/  ISETP.GT.AND P3, PT, R0, 0x41, P0 ;  /* 0x000000410000780c */ /* 0x000fe20000764270 */
[----:B------:R-:W-:Y:S02]  /*2ce10*/  FMUL R11, R58, R2 ;  /* 0x000000023a0b7220 */ /* 0x000fe40000400000 */
        /* <DEDUP_REMOVED lines=16> */
[----:B------:R-:W-:-:S03]  /*2cf20*/  FMUL R63, R63, R2 ;  /* 0x000000023f3f7220 */ /* 0x000fc60000400000 */
[----:B------:R-:W-:Y:S01]  /*2cf30*/  @P4 STG.E desc[UR44][R4.64+0x124], R61 ;  /* 0x0001243d04004986 */ /* 0x000fe2000c10192c */
[----:B------:R-:W-:-:S03]  /*2cf40*/  ISETP.GT.AND P4, PT, R0, 0x51, P1 ;  /* 0x000000510000780c */ /* 0x000fc60000f84270 */
[----:B------:R-:W-:Y:S01]  /*2cf50*/  @P5 STG.E desc[UR44][R4.64+0x120], R13 ;  /* 0x0001200d04005986 */ /* 0x000fe2000c10192c */
[----:B0-----:R-:W-:Y:S01]  /*2cf60*/  @P6 IMAD.MOV.U32 R6, RZ, RZ, R8 ;  /* 0x000000ffff066224 */ /* 0x001fe200078e0008 */
[----:B------:R-:W-:Y:S02]  /*2cf70*/  @P6 MOV R7, R9 ;  /* 0x0000000900076202 */ /* 0x000fe40000000f00 */
[----:B------:R-:W-:-:S03]  /*2cf80*/  ISETP.GT.AND P5, PT, R0, 0x50, P0 ;  /* 0x000000500000780c */ /* 0x000fc600007a4270 */
[----:B------:R0:W-:Y:S01]  /*2cf90*/  @P6 STG.E desc[UR44][R6.64+0x120], R3 ;  /* 0x0001200306006986 */ /* 0x0001e2000c10192c */
[----:B------:R-:W-:Y:S01]  /*2cfa0*/  ISETP.GT.AND P3, PT, R0, 0x50, P1 ;  /* 0x000000500000780c */ /* 0x000fe20000f64270 */
[----:B------:R-:W-:Y:S01]  /*2cfb0*/  FMUL R65, R65, R2 ;  /* 0x0000000241417220 */ /* 0x000fe20000400000 */
[----:B0-----:R-:W-:Y:S01]  /*2cfc0*/  @P2 IMAD.MOV.U32 R6, RZ, RZ, R8 ;  /* 0x000000ffff062224 */ /* 0x001fe200078e0008 */
[----:B------:R-:W-:-:S05]  /*2cfd0*/  @P2 MOV R7, R9 ;  /* 0x0000000900072202 */ /* 0x000fca0000000f00 */
[----:B------:R0:W-:Y:S01]  /*2cfe0*/  @P2 STG.E desc[UR44][R6.64+0x124], R63 ;  /* 0x0001243f06002986 */ /* 0x0001e2000c10192c */
[----:B------:R-:W-:Y:S01]  /*2cff0*/  ISETP.GT.AND P2, PT, R0, 0x51, P0 ;  /* 0x000000510000780c */ /* 0x000fe20000744270 */
[-C--:B------:R-:W-:Y:S02]  /*2d000*/  FMUL R11, R64, R2.reuse ;  /* 0x00000002400b7220 */ /* 0x080fe40000400000 */
[----:B------:R-:W-:Y:S01]  /*2d010*/  @P4 STG.E desc[UR44][R4.64+0x144], R65 ;  /* 0x0001444104004986 */ /* 0x000fe2000c10192c */
[----:B------:R-:W-:Y:S01]  /*2d020*/  ISETP.GT.AND P4, PT, R0, 0x58, P0 ;  /* 0x000000580000780c */ /* 0x000fe20000784270 */
[-C--:B------:R-:W-:Y:S01]  /*2d030*/  FMUL R13, R66, R2.reuse ;  /* 0x00000002420d7220 */ /* 0x080fe20000400000 */
[C---:B------:R-:W-:Y:S01]  /*2d040*/  ISETP.GT.AND P6, PT, R0.reuse, 0x59, P1 ;  /* 0x000000590000780c */ /* 0x040fe20000fc4270 */
[----:B------:R1:W-:Y:S01]  /*2d050*/  @P3 STG.E desc[UR44][R4.64+0x140], R11 ;  /* 0x0001400b04003986 */ /* 0x0003e2000c10192c */
[----:B------:R-:W-:Y:S01]  /*2d060*/  ISETP.GT.AND P3, PT, R0, 0x58, P1 ;  /* 0x000000580000780c */ /* 0x000fe20000f64270 */
[----:B0-----:R-:W-:Y:S01]  /*2d070*/  @P5 IMAD.MOV.U32 R6, RZ, RZ, R8 ;  /* 0x000000ffff065224 */ /* 0x001fe200078e0008 */
[----:B------:R-:W-:Y:S01]  /*2d080*/  @P5 MOV R7, R9 ;  /* 0x0000000900075202 */ /* 0x000fe20000000f00 */
[----:B------:R-:W-:-:S04]  /*2d090*/  FMUL R67, R67, R2 ;  /* 0x0000000243437220 */ /* 0x000fc80000400000 */
[----:B------:R0:W-:Y:S01]  /*2d0a0*/  @P5 STG.E desc[UR44][R6.64+0x140], R13 ;  /* 0x0001400d06005986 */ /* 0x0001e2000c10192c */
[-C--:B------:R-:W-:Y:S01]  /*2d0b0*/  FMUL R3, R68, R2.reuse ;  /* 0x0000000244037220 */ /* 0x080fe20000400000 */
[-C--:B------:R-:W-:Y:S01]  /*2d0c0*/  FMUL R69, R69, R2.reuse ;  /* 0x0000000245457220 */ /* 0x080fe20000400000 */
[----:B-1----:R-:W-:Y:S01]  /*2d0d0*/  FMUL R11, R70, R2 ;  /* 0x00000002460b7220 */ /* 0x002fe20000400000 */
[----:B0-----:R-:W-:Y:S01]  /*2d0e0*/  @P2 IMAD.MOV.U32 R6, RZ, RZ, R8 ;  /* 0x000000ffff062224 */ /* 0x001fe200078e0008 */
[----:B------:R-:W-:-:S05]  /*2d0f0*/  @P2 MOV R7, R9 ;  /* 0x0000000900072202 */ /* 0x000fca0000000f00 */
[----:B------:R0:W-:Y:S01]  /*2d100*/  @P2 STG.E desc[UR44][R6.64+0x144], R67 ;  /* 0x0001444306002986 */ /* 0x0001e2000c10192c */
[----:B------:R-:W-:-:S03]  /*2d110*/  ISETP.GT.AND P2, PT, R0, 0x59, P0 ;  /* 0x000000590000780c */ /* 0x000fc60000744270 */
[----:B------:R-:W-:Y:S04]  /*2d120*/  @P3 STG.E desc[UR44][R4.64+0x160], R3 ;  /* 0x0001600304003986 */ /* 0x000fe8000c10192c */
[----:B------:R-:W-:Y:S01]  /*2d130*/  @P6 STG.E desc[UR44][R4.64+0x164], R69 ;  /* 0x0001644504006986 */ /* 0x000fe2000c10192c */
[----:B0-----:R-:W-:Y:S01]  /*2d140*/  @P4 MOV R6, R8 ;  /* 0x0000000800064202 */ /* 0x001fe20000000f00 */
[----:B------:R-:W-:Y:S01]  /*2d150*/  @P4 IMAD.MOV.U32 R7, RZ, RZ, R9 ;  /* 0x000000ffff074224 */ /* 0x000fe200078e0009 */
[----:B------:R-:W-:-:S04]  /*2d160*/  ISETP.GT.AND P5, PT, R0, 0x61, P1 ;  /* 0x000000610000780c */ /* 0x000fc80000fa4270 */
[----:B------:R0:W-:Y:S01]  /*2d170*/  @P4 STG.E desc[UR44][R6.64+0x160], R11 ;  /* 0x0001600b06004986 */ /* 0x0001e2000c10192c */
[C---:B------:R-:W-:Y:S02]  /*2d180*/  ISETP.GT.AND P4, PT, R0.reuse, 0x60, P0 ;  /* 0x000000600000780c */ /* 0x040fe40000784270 */
[C---:B------:R-:W-:Y:S01]  /*2d190*/  ISETP.GT.AND P3, PT, R0.reuse, 0x60, P1 ;  /* 0x000000600000780c */ /* 0x040fe20000f64270 */
[-C--:B------:R-:W-:Y:S01]  /*2d1a0*/  FMUL R71, R71, R2.reuse ;  /* 0x0000000247477220 */ /* 0x080fe20000400000 */
[----:B------:R-:W-:Y:S01]  /*2d1b0*/  ISETP.GT.AND P6, PT, R0, 0x61, P0 ;  /* 0x000000610000780c */ /* 0x000fe200007c4270 */
[-C--:B------:R-:W-:Y:S01]  /*2d1c0*/  FMUL R73, R73, R2.reuse ;  /* 0x0000000249497220 */ /* 0x080fe20000400000 */
[----:B------:R-:W-:Y:S01]  /*2d1d0*/  FMUL R13, R72, R2 ;  /* 0x00000002480d7220 */ /* 0x000fe20000400000 */
[----:B0-----:R-:W-:Y:S02]  /*2d1e0*/  @P2 MOV R6, R8 ;  /* 0x0000000800062202 */ /* 0x001fe40000000f00 */
[----:B------:R-:W-:Y:S01]  /*2d1f0*/  @P2 MOV R7, R9 ;  /* 0x0000000900072202 */ /* 0x000fe20000000f00 */
[----:B------:R-:W-:-:S04]  /*2d200*/  FMUL R3, R74, R2 ;  /* 0x000000024a037220 */ /* 0x000fc80000400000 */
        /* <DEDUP_REMOVED lines=11> */
[----:B0-----:R-:W-:Y:S01]  /*2d2c0*/  @P6 MOV R6, R8 ;  /* 0x0000000800066202 */ /* 0x001fe20000000f00 */
[----:B------:R-:W-:-:S05]  /*2d2d0*/  @P6 IMAD.MOV.U32 R7, RZ, RZ, R9 ;  /* 0x000000ffff076224 */ /* 0x000fca00078e0009 */
[----:B------:R0:W-:Y:S01]  /*2d2e0*/  @P6 STG.E desc[UR44][R6.64+0x184], R75 ;  /* 0x0001844b06006986 */ /* 0x0001e2000c10192c */
[----:B------:R-:W-:Y:S01]  /*2d2f0*/  ISETP.GT.AND P6, PT, R0, 0x69, P0 ;  /* 0x000000690000780c */ /* 0x000fe200007c4270 */
[-C--:B------:R-:W-:Y:S01]  /*2d300*/  FMUL R11, R76, R2.reuse ;  /* 0x000000024c0b7220 */ /* 0x080fe20000400000 */
[----:B------:R-:W-:Y:S01]  /*2d310*/  FMUL R13, R78, R2 ;  /* 0x000000024e0d7220 */ /* 0x000fe20000400000 */
[----:B------:R-:W-:Y:S01]  /*2d320*/  @P5 STG.E desc[UR44][R4.64+0x1a4], R77 ;  /* 0x0001a44d04005986 */ /* 0x000fe2000c10192c */
[C---:B------:R-:W-:Y:S02]  /*2d330*/  ISETP.GT.AND P5, PT, R0.reuse, 0x70, P0 ;  /* 0x000000700000780c */ /* 0x040fe400007a4270 */
[----:B------:R-:W-:Y:S01]  /*2d340*/  ISETP.GT.AND P4, PT, R0, 0x70, P1 ;  /* 0x000000700000780c */ /* 0x000fe20000f84270 */
[----:B------:R1:W-:Y:S01]  /*2d350*/  @P2 STG.E desc[UR44][R4.64+0x1a0], R11 ;  /* 0x0001a00b04002986 */ /* 0x0003e2000c10192c */
[----:B0-----:R-:W-:Y:S02]  /*2d360*/  @P3 MOV R6, R8 ;  /* 0x0000000800063202 */ /* 0x001fe40000000f00 */
        /* <DEDUP_REMOVED lines=13> */
[----:B------:R-:W-:Y:S04]  /*2d440*/  @P4 STG.E desc[UR44][R4.64+0x1c0], R3 ;  /* 0x0001c00304004986 */ /* 0x000fe8000c10192c */
[----:B------:R-:W-:Y:S01]  /*2d450*/  @P2 STG.E desc[UR44][R4.64+0x1c4], R81 ;  /* 0x0001c45104002986 */ /* 0x000fe2000c10192c */
[----:B0-----:R-:W-:Y:S01]  /*2d460*/  @P5 MOV R6, R8 ;  /* 0x0000000800065202 */ /* 0x001fe20000000f00 */
[----:B------:R-:W-:Y:S01]  /*2d470*/  @P5 IMAD.MOV.U32 R7, RZ, RZ, R9 ;  /* 0x000000ffff075224 */ /* 0x000fe200078e0009 */
[----:B------:R-:W-:-:S04]  /*2d480*/  ISETP.GT.AND P2, PT, R0, 0x78, P0 ;  /* 0x000000780000780c */ /* 0x000fc80000744270 */
[----:B------:R0:W-:Y:S01]  /*2d490*/  @P5 STG.E desc[UR44][R6.64+0x1c0], R11 ;  /* 0x0001c00b06005986 */ /* 0x0001e2000c10192c */
[----:B------:R-:W-:Y:S01]  /*2d4a0*/  ISETP.GT.AND P4, PT, R0, 0x78, P1 ;  /* 0x000000780000780c */ /* 0x000fe20000f84270 */
[----:B------:R-:W-:Y:S01]  /*2d4b0*/  FMUL R85, R85, R2 ;  /* 0x0000000255557220 */ /* 0x000fe20000400000 */
[----:B0-----:R-:W-:Y:S02]  /*2d4c0*/  @P3 MOV R6, R8 ;  /* 0x0000000800063202 */ /* 0x001fe40000000f00 */
[----:B------:R-:W-:-:S05]  /*2d4d0*/  @P3 MOV R7, R9 ;  /* 0x0000000900073202 */ /* 0x000fca0000000f00 */
        /* <DEDUP_REMOVED lines=17> */
[----:B0-----:R-:W-:Y:S01]  /*2d5f0*/  @P3 MOV R6, R8 ;  /* 0x0000000800063202 */ /* 0x001fe20000000f00 */
[----:B------:R-:W-:-:S05]  /*2d600*/  @P3 IMAD.MOV.U32 R7, RZ, RZ, R9 ;  /* 0x000000ffff073224 */ /* 0x000fca00078e0009 */
[----:B------:R0:W-:Y:S01]  /*2d610*/  @P3 STG.E desc[UR44][R6.64+0x1e4], R87 ;  /* 0x0001e45706003986 */ /* 0x0001e2000c10192c */
[----:B------:R-:W-:-:S03]  /*2d620*/  FMUL R91, R91, R2 ;  /* 0x000000025b5b7220 */ /* 0x000fc60000400000 */
[----:B------:R-:W-:Y:S01]  /*2d630*/  @P5 STG.E desc[UR44][R4.64+0x200], R11 ;  /* 0x0002000b04005986 */ /* 0x000fe2000c10192c */
[----:B------:R-:W-:-:S03]  /*2d640*/  ISETP.GT.AND P5, PT, R0, 0x88, P0 ;  /* 0x000000880000780c */ /* 0x000fc600007a4270 */
[----:B------:R-:W-:Y:S01]  /*2d650*/  @P4 STG.E desc[UR44][R4.64+0x204], R89 ;  /* 0x0002045904004986 */ /* 0x000fe2000c10192c */
[----:B0-----:R-:W-:Y:S02]  /*2d660*/  @P6 MOV R6, R8 ;  /* 0x0000000800066202 */ /* 0x001fe40000000f00 */
[----:B------:R-:W-:-:S05]  /*2d670*/  @P6 MOV R7, R9 ;  /* 0x0000000900076202 */ /* 0x000fca0000000f00 */
        /* <DEDUP_REMOVED lines=9> */
[----:B------:R-:W-:Y:S01]  /*2d710*/  FMUL R11, R94, R2 ;  /* 0x000000025e0b7220 */ /* 0x000fe20000400000 */
[C---:B------:R-:W-:Y:S02]  /*2d720*/  ISETP.GT.AND P6, PT, R0.reuse, 0x91, P1 ;  /* 0x000000910000780c */ /* 0x040fe40000fc4270 */
[----:B------:R-:W-:Y:S01]  /*2d730*/  @P3 STG.E desc[UR44][R4.64+0x220], R13 ;  /* 0x0002200d04003986 */ /* 0x000fe2000c10192c */
[----:B0-----:R-:W-:Y:S01]  /*2d740*/  @P5 MOV R6, R8 ;  /* 0x0000000800065202 */ /* 0x001fe20000000f00 */
[----:B------:R-:W-:Y:S02]  /*2d750*/  @P5 IMAD.MOV.U32 R7, RZ, RZ, R9 ;  /* 0x000000ffff075224 */ /* 0x000fe400078e0009 */
[----:B------:R-:W-:Y:S01]  /*2d760*/  @P4 STG.E desc[UR44][R4.64+0x224], R93 ;  /* 0x0002245d04004986 */ /* 0x000fe2000c10192c */
[C---:B------:R-:W-:Y:S01]  /*2d770*/  ISETP.GT.AND P3, PT, R0.reuse, 0x90, P1 ;  /* 0x000000900000780c */ /* 0x040fe20000f64270 */
[-C--:B------:R-:W-:Y:S01]  /*2d780*/  FMUL R95, R95, R2.reuse ;  /* 0x000000025f5f7220 */ /* 0x080fe20000400000 */
[----:B------:R-:W-:Y:S01]  /*2d790*/  ISETP.GT.AND P4, PT, R0, 0x90, P0 ;  /* 0x000000900000780c */ /* 0x000fe20000784270 */
[----:B------:R0:W-:Y:S01]  /*2d7a0*/  @P5 STG.E desc[UR44][R6.64+0x220], R11 ;  /* 0x0002200b06005986 */ /* 0x0001e2000c10192c */
[-C--:B------:R-:W-:Y:S01]  /*2d7b0*/  FMUL R3, R96, R2.reuse ;  /* 0x0000000260037220 */ /* 0x080fe20000400000 */
[----:B------:R-:W-:Y:S01]  /*2d7c0*/  FMUL R97, R97, R2 ;  /* 0x0000000261617220 */ /* 0x000fe20000400000 */
[----:B0-----:R-:W-:-:S02]  /*2d7d0*/  @P2 MOV R6, R8 ;  /* 0x0000000800062202 */ /* 0x001fc40000000f00 */
        /* <DEDUP_REMOVED lines=17> */
[----:B0-----:R-:W-:Y:S01]  /*2d8f0*/  @P2 MOV R6, R8 ;  /* 0x0000000800062202 */ /* 0x001fe20000000f00 */
[----:B------:R-:W-:-:S05]  /*2d900*/  @P2 IMAD.MOV.U32 R7, RZ, RZ, R9 ;  /* 0x000000ffff072224 */ /* 0x000fca00078e0009 */
[----:B------:R0:W-:Y:S04]  /*2d910*/  @P2 STG.E desc[UR44][R6.64+0x244], R99 ;  /* 0x0002446306002986 */ /* 0x0001e8000c10192c */
[----:B------:R-:W-:Y:S01]  /*2d920*/  @P5 STG.E desc[UR44][R4.64+0x264], R101 ;  /* 0x0002646504005986 */ /* 0x000fe2000c10192c */
[----:B------:R-:W-:-:S03]  /*2d930*/  ISETP.GT.AND P5, PT, R0, 0xa1, P1 ;  /* 0x000000a10000780c */ /* 0x000fc60000fa4270 */
[----:B------:R1:W-:Y:S01]  /*2d940*/  @P3 STG.E desc[UR44][R4.64+0x260], R11 ;  /* 0x0002600b04003986 */ /* 0x0003e2000c10192c */
[C---:B------:R-:W-:Y:S02]  /*2d950*/  ISETP.GT.AND P3, PT, R0.reuse, 0xa0, P0 ;  /* 0x000000a00000780c */ /* 0x040fe40000764270 */
[----:B0-----:R-:W-:Y:S02]  /*2d960*/  @P6 MOV R6, R8 ;  /* 0x0000000800066202 */ /* 0x001fe40000000f00 */
        /* <DEDUP_REMOVED lines=13> */
[C---:B------:R-:W-:Y:S01]  /*2da40*/  ISETP.GT.AND P4, PT, R0.reuse, 0xa8, P1 ;  /* 0x000000a80000780c */ /* 0x040fe20000f84270 */
[----:B------:R1:W-:Y:S01]  /*2da50*/  @P2 STG.E desc[UR44][R4.64+0x280], R13 ;  /* 0x0002800d04002986 */ /* 0x0003e2000c10192c */
[----:B0-----:R-:W-:Y:S01]  /*2da60*/  @P3 MOV R6, R8 ;  /* 0x0000000800063202 */ /* 0x001fe20000000f00 */
[----:B------:R-:W-:Y:S01]  /*2da70*/  @P3 IMAD.MOV.U32 R7, RZ, RZ, R9 ;  /* 0x000000ffff073224 */ /* 0x000fe200078e0009 */
[----:B------:R-:W-:Y:S01]  /*2da80*/  ISETP.GT.AND P2, PT, R0, 0xa9, P1 ;  /* 0x000000a90000780c */ /* 0x000fe20000f44270 */
[----:B------:R-:W-:-:S03]  /*2da90*/  FMUL R107, R107, R2 ;  /* 0x000000026b6b7220 */ /* 0x000fc60000400000 */
[----:B------:R0:W-:Y:S01]  /*2daa0*/  @P3 STG.E desc[UR44][R6.64+0x280], R11 ;  /* 0x0002800b06003986 */ /* 0x0001e2000c10192c */
[----:B------:R-:W-:Y:S01]  /*2dab0*/  ISETP.GT.AND P3, PT, R0, 0xa9, P0 ;  /* 0x000000a90000780c */ /* 0x000fe20000764270 */
[-C--:B------:R-:W-:Y:S01]  /*2dac0*/  FMUL R3, R108, R2.reuse ;  /* 0x000000026c037220 */ /* 0x080fe20000400000 */
[-C--:B------:R-:W-:Y:S01]  /*2dad0*/  FMUL R109, R109, R2.reuse ;  /* 0x000000026d6d7220 */ /* 0x080fe20000400000 */
[----:B-1----:R-:W-:Y:S01]  /*2dae0*/  FMUL R13, R110, R2 ;  /* 0x000000026e0d7220 */ /* 0x002fe20000400000 */
[----:B0-----:R-:W-:Y:S02]  /*2daf0*/  @P6 MOV R6, R8 ;  /* 0x0000000800066202 */ /* 0x001fe40000000f00 */
[----:B------:R-:W-:-:S05]  /*2db00*/  @P6 MOV R7, R9 ;  /* 0x0000000900076202 */ /* 0x000fca0000000f00 */
[----:B------:R0:W-:Y:S01]  /*2db10*/  @P6 STG.E desc[UR44][R6.64+0x284], R107 ;  /* 0x0002846b06006986 */ /* 0x0001e2000c10192c */
[C---:B------:R-:W-:Y:S01]  /*2db20*/  ISETP.GT.AND P6, PT, R0.reuse, 0xb1, P1 ;  /* 0x000000b10000780c */ /* 0x040fe20000fc4270 */
[----:B------:R-:W-:Y:S02]  /*2db30*/  FMUL R111, R111, R2 ;  /* 0x000000026f6f7220 */ /* 0x000fe40000400000 */
[----:B------:R1:W-:Y:S01]  /*2db40*/  @P4 STG.E desc[UR44][R4.64+0x2a0], R3 ;  /* 0x0002a00304004986 */ /* 0x0003e2000c10192c */
[----:B------:R-:W-:-:S03]  /*2db50*/  ISETP.GT.AND P4, PT, R0, 0xb0, P1 ;  /* 0x000000b00000780c */ /* 0x000fc60000f84270 */
[----:B------:R-:W-:Y:S01]  /*2db60*/  @P2 STG.E desc[UR44][R4.64+0x2a4], R109 ;  /* 0x0002a46d04002986 */ /* 0x000fe2000c10192c */
[----:B0-----:R-:W-:Y:S01]  /*2db70*/  @P5 IMAD.MOV.U32 R6, RZ, RZ, R8 ;  /* 0x000000ffff065224 */ /* 0x001fe200078e0008 */
[----:B------:R-:W-:Y:S02]  /*2db80*/  @P5 MOV R7, R9 ;  /* 0x0000000900075202 */ /* 0x000fe40000000f00 */
[----:B------:R-:W-:-:S03]  /*2db90*/  ISETP.GT.AND P2, PT, R0, 0xb0, P0 ;  /* 0x000000b00000780c */ /* 0x000fc60000744270 */
[----:B------:R0:W-:Y:S01]  /*2dba0*/  @P5 STG.E desc[UR44][R6.64+0x2a0], R13 ;  /* 0x0002a00d06005986 */ /* 0x0001e2000c10192c */
[-C--:B------:R-:W-:Y:S01]  /*2dbb0*/  FMUL R113, R113, R2.reuse ;  /* 0x0000000271717220 */ /* 0x080fe20000400000 */
[----:B-1----:R-:W-:Y:S01]  /*2dbc0*/  FMUL R3, R112, R2 ;  /* 0x0000000270037220 */ /* 0x002fe20000400000 */
[----:B0-----:R-:W-:Y:S01]  /*2dbd0*/  @P3 MOV R6, R8 ;  /* 0x0000000800063202 */ /* 0x001fe20000000f00 */
[----:B------:R-:W-:-:S05]  /*2dbe0*/  @P3 IMAD.MOV.U32 R7, RZ, RZ, R9 ;  /* 0x000000ffff073224 */ /* 0x000fca00078e0009 */
[----:B------:R0:W-:Y:S01]  /*2dbf0*/  @P3 STG.E desc[UR44][R6.64+0x2a4], R111 ;  /* 0x0002a46f06003986 */ /* 0x0001e2000c10192c */
[----:B------:R-:W-:Y:S01]  /*2dc00*/  ISETP.GT.AND P3, PT, R0, 0xb1, P0 ;  /* 0x000000b10000780c */ /* 0x000fe20000764270 */
[----:B------:R-:W-:Y:S02]  /*2dc10*/  FMUL R11, R114, R2 ;  /* 0x00000002720b7220 */ /* 0x000fe40000400000 */
        /* <DEDUP_REMOVED lines=44> */
[----:B0-----:R-:W-:Y:S01]  /*2dee0*/  @P2 MOV R6, R8 ;  /* 0x0000000800062202 */ /* 0x001fe20000000f00 */
[----:B------:R-:W-:-:S05]  /*2def0*/  @P2 IMAD.MOV.U32 R7, RZ, RZ, R9 ;  /* 0x000000ffff072224 */ /* 0x000fca00078e0009 */
[----:B------:R0:W-:Y:S01]  /*2df00*/  @P2 STG.E desc[UR44][R6.64+0x304], R123 ;  /* 0x0003047b06002986 */ /* 0x0001e2000c10192c */
[----:B------:R-:W-:-:S03]  /*2df10*/  ISETP.GT.AND P2, PT, R0, 0xc9, P0 ;  /* 0x000000c90000780c */ /* 0x000fc60000744270 */
[----:B------:R-:W-:Y:S04]  /*2df20*/  @P3 STG.E desc[UR44][R4.64+0x320], R3 ;  /* 0x0003200304003986 */ /* 0x000fe8000c10192c */
[----:B------:R-:W-:Y:S01]  /*2df30*/  @P6 STG.E desc[UR44][R4.64+0x324], R125 ;  /* 0x0003247d04006986 */ /* 0x000fe2000c10192c */
[----:B0-----:R-:W-:Y:S02]  /*2df40*/  @P4 MOV R6, R8 ;  /* 0x0000000800064202 */ /* 0x001fe40000000f00 */
[----:B------:R-:W-:-:S05]  /*2df50*/  @P4 MOV R7, R9 ;  /* 0x0000000900074202 */ /* 0x000fca0000000f00 */
[----:B------:R0:W-:Y:S01]  /*2df60*/  @P4 STG.E desc[UR44][R6.64+0x320], R11 ;  /* 0x0003200b06004986 */ /* 0x0001e2000c10192c */
[C---:B------:R-:W-:Y:S02]  /*2df70*/  ISETP.GT.AND P4, PT, R0.reuse, 0xd0, P0 ;  /* 0x000000d00000780c */ /* 0x040fe40000784270 */
[C---:B------:R-:W-:Y:S02]  /*2df80*/  ISETP.GT.AND P3, PT, R0.reuse, 0xd0, P1 ;  /* 0x000000d00000780c */ /* 0x040fe40000f64270 */
[C---:B------:R-:W-:Y:S01]  /*2df90*/  ISETP.GT.AND P5, PT, R0.reuse, 0xd1, P1 ;  /* 0x000000d10000780c */ /* 0x040fe20000fa4270 */
[-C--:B------:R-:W-:Y:S01]  /*2dfa0*/  FMUL R127, R127, R2.reuse ;  /* 0x000000027f7f7220 */ /* 0x080fe20000400000 */
[----:B------:R-:W-:Y:S01]  /*2dfb0*/  ISETP.GT.AND P6, PT, R0, 0xd1, P0 ;  /* 0x000000d10000780c */ /* 0x000fe200007c4270 */
[----:B0-----:R-:W-:Y:S01]  /*2dfc0*/  @P2 IMAD.MOV.U32 R6, RZ, RZ, R8 ;  /* 0x000000ffff062224 */ /* 0x001fe200078e0008 */
[----:B------:R-:W-:Y:S01]  /*2dfd0*/  @P2 MOV R7, R9 ;  /* 0x0000000900072202 */ /* 0x000fe20000000f00 */
[-C--:B------:R-:W-:Y:S01]  /*2dfe0*/  FMUL R13, R128, R2.reuse ;  /* 0x00000002800d7220 */ /* 0x080fe20000400000 */
[-C--:B------:R-:W-:Y:S01]  /*2dff0*/  FMUL R129, R129, R2.reuse ;  /* 0x0000000281817220 */ /* 0x080fe20000400000 */
[----:B------:R-:W-:-:S02]  /*2e000*/  FMUL R3, R130, R2 ;  /* 0x0000000282037220 */ /* 0x000fc40000400000 */
        /* <DEDUP_REMOVED lines=16> */
[----:B------:R-:W-:Y:S01]  /*2e110*/  ISETP.GT.AND P4, PT, R0, 0xe0, P1 ;  /* 0x000000e00000780c */ /* 0x000fe20000f84270 */
[----:B------:R-:W-:Y:S01]  /*2e120*/  FMUL R13, R134, R2 ;  /* 0x00000002860d7220 */ /* 0x000fe20000400000 */
[----:B------:R-:W-:Y:S01]  /*2e130*/  @P5 STG.E desc[UR44][R4.64+0x364], R133 ;  /* 0x0003648504005986 */ /* 0x000fe2000c10192c */
[----:B------:R-:W-:-:S03]  /*2e140*/  ISETP.GT.AND P5, PT, R0, 0xe0, P0 ;  /* 0x000000e00000780c */ /* 0x000fc600007a4270 */
[----:B------:R1:W-:Y:S01]  /*2e150*/  @P2 STG.E desc[UR44][R4.64+0x360], R11 ;  /* 0x0003600b04002986 */ /* 0x0003e2000c10192c */
[----:B0-----:R-:W-:Y:S01]  /*2e160*/  @P3 IMAD.MOV.U32 R6, RZ, RZ, R8 ;  /* 0x000000ffff063224 */ /* 0x001fe200078e0008 */
[----:B------:R-:W-:Y:S02]  /*2e170*/  @P3 MOV R7, R9 ;  /* 0x0000000900073202 */ /* 0x000fe40000000f00 */
[----:B------:R-:W-:Y:S01]  /*2e180*/  ISETP.GT.AND P2, PT, R0, 0xe1, P1 ;  /* 0x000000e10000780c */ /* 0x000fe20000f44270 */
[-C--:B------:R-:W-:Y:S02]  /*2e190*/  FMUL R135, R135, R2.reuse ;  /* 0x0000000287877220 */ /* 0x080fe40000400000 */
[----:B------:R0:W-:Y:S01]  /*2e1a0*/  @P3 STG.E desc[UR44][R6.64+0x360], R13 ;  /* 0x0003600d06003986 */ /* 0x0001e2000c10192c */
[-C--:B------:R-:W-:Y:S01]  /*2e1b0*/  FMUL R3, R136, R2.reuse ;  /* 0x0000000288037220 */ /* 0x080fe20000400000 */
[----:B------:R-:W-:Y:S01]  /*2e1c0*/  ISETP.GT.AND P3, PT, R0, 0xe1, P0 ;  /* 0x000000e10000780c */ /* 0x000fe20000764270 */
[-C--:B------:R-:W-:Y:S01]  /*2e1d0*/  FMUL R137, R137, R2.reuse ;  /* 0x0000000289897220 */ /* 0x080fe20000400000 */
[----:B-1----:R-:W-:Y:S01]  /*2e1e0*/  FMUL R11, R138, R2 ;  /* 0x000000028a0b7220 */ /* 0x002fe20000400000 */
[----:B0-----:R-:W-:Y:S01]  /*2e1f0*/  @P6 MOV R6, R8 ;  /* 0x0000000800066202 */ /* 0x001fe20000000f00 */
[----:B------:R-:W-:-:S05]  /*2e200*/  @P6 IMAD.MOV.U32 R7, RZ, RZ, R9 ;  /* 0x000000ffff076224 */ /* 0x000fca00078e0009 */
[----:B------:R0:W-:Y:S04]  /*2e210*/  @P6 STG.E desc[UR44][R6.64+0x364], R135 ;  /* 0x0003648706006986 */ /* 0x0001e8000c10192c */
[----:B------:R1:W-:Y:S01]  /*2e220*/  @P4 STG.E desc[UR44][R4.64+0x380], R3 ;  /* 0x0003800304004986 */ /* 0x0003e2000c10192c */
[C---:B------:R-:W-:Y:S02]  /*2e230*/  ISETP.GT.AND P4, PT, R0.reuse, 0xe8, P0 ;  /* 0x000000e80000780c */ /* 0x040fe40000784270 */
[C---:B------:R-:W-:Y:S01]  /*2e240*/  ISETP.GT.AND P6, PT, R0.reuse, 0xe9, P1 ;  /* 0x000000e90000780c */ /* 0x040fe20000fc4270 */
[----:B------:R-:W-:Y:S01]  /*2e250*/  @P2 STG.E desc[UR44][R4.64+0x384], R137 ;  /* 0x0003848904002986 */ /* 0x000fe2000c10192c */
[----:B------:R-:W-:Y:S02]  /*2e260*/  ISETP.GT.AND P2, PT, R0, 0xe8, P1 ;  /* 0x000000e80000780c */ /* 0x000fe40000f44270 */
[----:B0-----:R-:W-:-:S02]  /*2e270*/  @P5 MOV R6, R8 ;  /* 0x0000000800065202 */ /* 0x001fc40000000f00 */
[----:B------:R-:W-:Y:S01]  /*2e280*/  @P5 MOV R7, R9 ;  /* 0x0000000900075202 */ /* 0x000fe20000000f00 */
[----:B------:R-:W-:-:S04]  /*2e290*/  FMUL R139, R139, R2 ;  /* 0x000000028b8b7220 */ /* 0x000fc80000400000 */
[----:B------:R0:W-:Y:S01]  /*2e2a0*/  @P5 STG.E desc[UR44][R6.64+0x380], R11 ;  /* 0x0003800b06005986 */ /* 0x0001e2000c10192c */
[----:B------:R-:W-:Y:S01]  /*2e2b0*/  ISETP.GT.AND P5, PT, R0, 0xe9, P0 ;  /* 0x000000e90000780c */ /* 0x000fe200007a4270 */
[-C--:B-1----:R-:W-:Y:S01]  /*2e2c0*/  FMUL R3, R140, R2.reuse ;  /* 0x000000028c037220 */ /* 0x082fe20000400000 */
[-C--:B------:R-:W-:Y:S01]  /*2e2d0*/  FMUL R141, R141, R2.reuse ;  /* 0x000000028d8d7220 */ /* 0x080fe20000400000 */
[----:B------:R-:W-:Y:S01]  /*2e2e0*/  FMUL R13, R142, R2 ;  /* 0x000000028e0d7220 */ /* 0x000fe20000400000 */
[----:B0-----:R-:W-:Y:S01]  /*2e2f0*/  @P3 IMAD.MOV.U32 R6, RZ, RZ, R8 ;  /* 0x000000ffff063224 */ /* 0x001fe200078e0008 */
[----:B------:R-:W-:-:S05]  /*2e300*/  @P3 MOV R7, R9 ;  /* 0x0000000900073202 */ /* 0x000fca0000000f00 */
[----:B------:R0:W-:Y:S01]  /*2e310*/  @P3 STG.E desc[UR44][R6.64+0x384], R139 ;  /* 0x0003848b06003986 */ /* 0x0001e2000c10192c */
[----:B------:R-:W-:-:S03]  /*2e320*/  ISETP.GT.AND P3, PT, R0, 0xf0, P1 ;  /* 0x000000f00000780c */ /* 0x000fc60000f64270 */
[----:B------:R-:W-:Y:S04]  /*2e330*/  @P2 STG.E desc[UR44][R4.64+0x3a0], R3 ;  /* 0x0003a00304002986 */ /* 0x000fe8000c10192c */
[----:B------:R-:W-:Y:S01]  /*2e340*/  @P6 STG.E desc[UR44][R4.64+0x3a4], R141 ;  /* 0x0003a48d04006986 */ /* 0x000fe2000c10192c */
[----:B0-----:R-:W-:Y:S01]  /*2e350*/  @P4 MOV R6, R8 ;  /* 0x0000000800064202 */ /* 0x001fe20000000f00 */
[----:B------:R-:W-:-:S05]  /*2e360*/  @P4 IMAD.MOV.U32 R7, RZ, RZ, R9 ;  /* 0x000000ffff074224 */ /* 0x000fca00078e0009 */
[----:B------:R0:W-:Y:S01]  /*2e370*/  @P4 STG.E desc[UR44][R6.64+0x3a0], R13 ;  /* 0x0003a00d06004986 */ /* 0x0001e2000c10192c */
[C---:B------:R-:W-:Y:S01]  /*2e380*/  ISETP.GT.AND P4, PT, R0.reuse, 0xf0, P0 ;  /* 0x000000f00000780c */ /* 0x040fe20000784270 */
[-C--:B------:R-:W-:Y:S01]  /*2e390*/  FMUL R143, R143, R2.reuse ;  /* 0x000000028f8f7220 */ /* 0x080fe20000400000 */
[----:B------:R-:W-:Y:S01]  /*2e3a0*/  ISETP.GT.AND P2, PT, R0, 0xf1, P1 ;  /* 0x000000f10000780c */ /* 0x000fe20000f44270 */
[----:B------:R-:W-:Y:S01]  /*2e3b0*/  FMUL R11, R144, R2 ;  /* 0x00000002900b7220 */ /* 0x000fe20000400000 */
[----:B------:R-:W-:Y:S02]  /*2e3c0*/  ISETP.GT.AND P6, PT, R0, 0xf1, P0 ;  /* 0x000000f10000780c */ /* 0x000fe400007c4270 */
[----:B0-----:R-:W-:Y:S02]  /*2e3d0*/  @P5 MOV R6, R8 ;  /* 0x0000000800065202 */ /* 0x001fe40000000f00 */
[----:B------:R-:W-:Y:S01]  /*2e3e0*/  @P5 MOV R7, R9 ;  /* 0x0000000900075202 */ /* 0x000fe20000000f00 */
[----:B------:R-:W-:-:S04]  /*2e3f0*/  FMUL R145, R145, R2 ;  /* 0x0000000291917220 */ /* 0x000fc80000400000 */
[----:B------:R0:W-:Y:S01]  /*2e400*/  @P5 STG.E desc[UR44][R6.64+0x3a4], R143 ;  /* 0x0003a48f06005986 */ /* 0x0001e2000c10192c */
[----:B------:R-:W-:-:S03]  /*2e410*/  ISETP.GT.AND P5, PT, R0, 0xf8, P0 ;  /* 0x000000f80000780c */ /* 0x000fc600007a4270 */
[----:B------:R1:W-:Y:S01]  /*2e420*/  @P3 STG.E desc[UR44][R4.64+0x3c0], R11 ;  /* 0x0003c00b04003986 */ /* 0x0003e2000c10192c */
[----:B------:R-:W-:Y:S01]  /*2e430*/  ISETP.GT.AND P3, PT, R0, 0xf8, P1 ;  /* 0x000000f80000780c */ /* 0x000fe20000f64270 */
[-C--:B------:R-:W-:Y:S01]  /*2e440*/  FMUL R3, R146, R2.reuse ;  /* 0x0000000292037220 */ /* 0x080fe20000400000 */
[C---:B------:R-:W-:Y:S01]  /*2e450*/  ISETP.GT.AND P1, PT, R0.reuse, 0xf9, P1 ;  /* 0x000000f90000780c */ /* 0x040fe20000f24270 */
[----:B------:R-:W-:Y:S01]  /*2e460*/  @P2 STG.E desc[UR44][R4.64+0x3c4], R145 ;  /* 0x0003c49104002986 */ /* 0x000fe2000c10192c */
[----:B0-----:R-:W-:Y:S01]  /*2e470*/  @P4 IMAD.MOV.U32 R6, RZ, RZ, R8 ;  /* 0x000000ffff064224 */ /* 0x001fe200078e0008 */
[----:B------:R-:W-:Y:S01]  /*2e480*/  @P4 MOV R7, R9 ;  /* 0x0000000900074202 */ /* 0x000fe20000000f00 */
[-C--:B------:R-:W-:Y:S01]  /*2e490*/  FMUL R147, R147, R2.reuse ;  /* 0x0000000293937220 */ /* 0x080fe20000400000 */
[----:B------:R-:W-:Y:S01]  /*2e4a0*/  ISETP.GT.AND P0, PT, R0, 0xf9, P0 ;  /* 0x000000f90000780c */ /* 0x000fe20000704270 */
[-C--:B------:R-:W-:Y:S02]  /*2e4b0*/  FMUL R13, R148, R2.reuse ;  /* 0x00000002940d7220 */ /* 0x080fe40000400000 */
[----:B------:R0:W-:Y:S01]  /*2e4c0*/  @P4 STG.E desc[UR44][R6.64+0x3c0], R3 ;  /* 0x0003c00306004986 */ /* 0x0001e2000c10192c */
[-C--:B------:R-:W-:Y:S01]  /*2e4d0*/  FMUL R149, R149, R2.reuse ;  /* 0x0000000295957220 */ /* 0x080fe20000400000 */
[-C--:B-1----:R-:W-:Y:S01]  /*2e4e0*/  FMUL R11, R150, R2.reuse ;  /* 0x00000002960b7220 */ /* 0x082fe20000400000 */
[----:B------:R-:W-:Y:S01]  /*2e4f0*/  FMUL R151, R151, R2 ;  /* 0x0000000297977220 */ /* 0x000fe20000400000 */
[----:B0-----:R-:W-:Y:S01]  /*2e500*/  @P6 MOV R6, R8 ;  /* 0x0000000800066202 */ /* 0x001fe20000000f00 */
[----:B------:R-:W-:-:S05]  /*2e510*/  @P6 IMAD.MOV.U32 R7, RZ, RZ, R9 ;  /* 0x000000ffff076224 */ /* 0x000fca00078e0009 */
[----:B------:R-:W-:Y:S04]  /*2e520*/  @P6 STG.E desc[UR44][R6.64+0x3c4], R147 ;  /* 0x0003c49306006986 */ /* 0x000fe8000c10192c */
[----:B------:R-:W-:Y:S04]  /*2e530*/  @P3 STG.E desc[UR44][R4.64+0x3e0], R13 ;  /* 0x0003e00d04003986 */ /* 0x000fe8000c10192c */
[----:B------:R0:W-:Y:S02]  /*2e540*/  @P1 STG.E desc[UR44][R4.64+0x3e4], R149 ;  /* 0x0003e49504001986 */ /* 0x0001e4000c10192c */
[----:B0-----:R-:W-:-:S02]  /*2e550*/  @P5 MOV R4, R8 ;  /* 0x0000000800045202 */ /* 0x001fc40000000f00 */
[----:B------:R-:W-:-:S05]  /*2e560*/  @P5 MOV R5, R9 ;  /* 0x0000000900055202 */ /* 0x000fca0000000f00 */
[----:B------:R0:W-:Y:S04]  /*2e570*/  @P5 STG.E desc[UR44][R4.64+0x3e0], R11 ;  /* 0x0003e00b04005986 */ /* 0x0001e8000c10192c */
[----:B------:R0:W-:Y:S02]  /*2e580*/  @P0 STG.E desc[UR44][R8.64+0x3e4], R151 ;  /* 0x0003e49708000986 */ /* 0x0001e4000c10192c */
.L_x_536:
[----:B------:R-:W-:Y:S05]  /*2e590*/  BSYNC B0 ;  /* 0x0000000000007941 */ /* 0x000fea0003800000 */
.L_x_28:
[----:B0-----:R-:W5:Y:S04]  /*2e5a0*/  LDL.LU R5, [R1+0x200] ;  /* 0x0002000001057983 */ /* 0x001f680000300800 */
[----:B------:R-:W5:Y:S01]  /*2e5b0*/  LDL.LU R4, [R1+0x204] ;  /* 0x0002040001047983 */ /* 0x000f620000300800 */
[----:B------:R-:W-:Y:S01]  /*2e5c0*/  ULDC UR4, c[0x0][0xc] ;  /* 0x0000030000047ab9 */ /* 0x000fe20000000800 */
[----:B------:R-:W-:Y:S01]  /*2e5d0*/  ULDC UR5, c[0x0][0x10] ;  /* 0x0000040000057ab9 */ /* 0x000fe20000000800 */
[----:B------:R-:W5:Y:S01]  /*2e5e0*/  LDC R3, c[0x0][0x14] ;  /* 0x00000500ff037b82 */ /* 0x000f620000000800 */
[----:B------:R-:W-:Y:S01]  /*2e5f0*/  UIMAD.WIDE.U32 UR4, UR4, UR5, URZ ;  /* 0x00000005040472a5 */ /* 0x000fe2000f8e003f */
[----:B------:R-:W-:Y:S01]  /*2e600*/  PRMT R0, RZ, 0x7610, R0 ;  /* 0x00007610ff007816 */ /* 0x000fe20000000000 */
[----:B------:R-:W-:Y:S01]  /*2e610*/  UMOV UR41, 0xffffffff ;  /* 0xffffffff00297882 */ /* 0x000fe20000000000 */
[----:B------:R-:W-:-:S03]  /*2e620*/  UMOV UR42, 0xffffffff ;  /* 0xffffffff002a7882 */ /* 0x000fc60000000000 */
[----:B-----5:R-:W-:-:S04]  /*2e630*/  IMAD.WIDE.U32 R4, R3, UR4, R4 ;  /* 0x0000000403047c25 */ /* 0x020fc8000f8e0004 */
[----:B------:R-:W-:Y:S01]  /*2e640*/  IMAD R3, R3, UR5, RZ ;  /* 0x0000000503037c24 */ /* 0x000fe2000f8e02ff */
[----:B------:R-:W-:Y:S01]  /*2e650*/  MOV R7, R4 ;  /* 0x0000000400077202 */ /* 0x000fe20000000f00 */
[----:B------:R-:W-:Y:S02]  /*2e660*/  ULDC.64 UR4, c[0x0][0x650] ;  /* 0x0001940000047ab9 */ /* 0x000fe40000000a00 */
[----:B------:R-:W-:Y:S01]  /*2e670*/  IMAD.IADD R6, R5, 0x1, R3 ;  /* 0x0000000105067824 */ /* 0x000fe200078e0203 */
[----:B------:R-:W-:-:S04]  /*2e680*/  ISETP.GE.U32.AND P0, PT, R4, UR4, PT ;  /* 0x0000000404007c0c */ /* 0x000fc8000bf06070 */
[----:B------:R0:W-:Y:S01]  /*2e690*/  STL [R1+0x200], R6 ;  /* 0x0002000601007387 */ /* 0x0001e20000100800 */
[----:B------:R-:W-:-:S03]  /*2e6a0*/  ISETP.GE.U32.AND.EX P0, PT, R6, UR5, PT, P0 ;  /* 0x0000000506007c0c */ /* 0x000fc6000bf06100 */
[----:B------:R0:W-:Y:S10]  /*2e6b0*/  STL [R1+0x204], R7 ;  /* 0x0002040701007387 */ /* 0x0001f40000100800 */
[----:B0-----:R-:W-:Y:S05]  /*2e6c0*/  @P0 BRA `(.L_x_537) ;  /* 0x0000000400880947 */ /* 0x001fea0003800000 */
[----:B------:R-:W0:Y:S01]  /*2e6d0*/  S2UR UR6, SR_CTAID.X ;  /* 0x00000000000679c3 */ /* 0x000e220000002500 */
[----:B------:R-:W-:Y:S01]  /*2e6e0*/  ULDC.64 UR12, c[0x0][0x628] ;  /* 0x00018a00000c7ab9 */ /* 0x000fe20000000a00 */
[----:B------:R-:W-:Y:S01]  /*2e6f0*/  ULDC UR4, c[0x0][0x150] ;  /* 0x0000540000047ab9 */ /* 0x000fe20000000800 */
[----:B------:R-:W-:Y:S01]  /*2e700*/  ISETP.NE.U32.AND P0, PT, RZ, UR12, PT ;  /* 0x0000000cff007c0c */ /* 0x000fe2000bf05070 */
[----:B------:R-:W-:Y:S01]  /*2e710*/  ULDC UR15, c[0x0][0x630] ;  /* 0x00018c00000f7ab9 */ /* 0x000fe20000000800 */
[C---:B------:R-:W-:Y:S01]  /*2e720*/  R2UR UR16, R7.reuse ;  /* 0x00000000071072ca */ /* 0x040fe200000e0000 */
[----:B------:R-:W-:Y:S01]  /*2e730*/  ULDC UR19, c[0x0][0x154] ;  /* 0x0000550000137ab9 */ /* 0x000fe20000000800 */
[----:B------:R-:W-:Y:S01]  /*2e740*/  ISETP.NE.AND.EX P0, PT, RZ, UR13, PT, P0 ;  /* 0x0000000dff007c0c */ /* 0x000fe2000bf05300 */
[----:B------:R-:W1:Y:S01]  /*2e750*/  S2UR UR18, SR_CTAID.Y ;  /* 0x00000000001279c3 */ /* 0x000e620000002600 */
[----:B------:R-:W-:Y:S02]  /*2e760*/  R2UR UR17, R6 ;  /* 0x00000000061172ca */ /* 0x000fe400000e0000 */
[----:B------:R-:W-:-:S02]  /*2e770*/  R2UR UR10, R7 ;  /* 0x00000000070a72ca */ /* 0x000fc400000e0000 */
[----:B------:R-:W-:Y:S02]  /*2e780*/  R2UR UR11, R6 ;  /* 0x00000000060b72ca */ /* 0x000fe400000e0000 */
[----:B0-----:R-:W-:-:S05]  /*2e790*/  I2FP.F32.U32 R0, UR6 ;  /* 0x0000000600007c45 */ /* 0x001fca0008201000 */
[----:B------:R-:W-:-:S04]  /*2e7a0*/  FMUL R0, R0, UR4 ;  /* 0x0000000400007c20 */ /* 0x000fc80008400000 */
[----:B------:R0:W0:Y:S01]  /*2e7b0*/  F2I.U32.TRUNC.NTZ R3, R0 ;  /* 0x0000000000037305 */ /* 0x000022000020f000 */
[----:B-1----:R-:W-:Y:S05]  /*2e7c0*/  @!P0 BRA `(.L_x_538) ;  /* 0x0000000000308947 */ /* 0x002fea0003800000 */
        /* <DEDUP_REMOVED lines=12> */
.L_x_538:
[----:B------:R-:W-:Y:S01]  /*2e890*/  USHF.R.U64 UR42, UR10, UR15, UR11 ;  /* 0x0000000f0a2a7299 */ /* 0x000fe2000800120b */
[----:B0-----:R-:W-:Y:S01]  /*2e8a0*/  I2FP.F32.U32 R0, UR18 ;  /* 0x0000001200007c45 */ /* 0x001fe20008201000 */
[----:B------:R-:W-:Y:S02]  /*2e8b0*/  USHF.R.U32.HI UR4, URZ, UR15, UR11 ;  /* 0x0000000f3f047299 */ /* 0x000fe4000801160b */
        /* <DEDUP_REMOVED lines=8> */
[----:B------:R-:W-:Y:S01]  /*2e940*/  UIMAD.WIDE.U32 UR8, UR10, UR12, UR8 ;  /* 0x0000000c0a0872a5 */ /* 0x000fe2000f8e0008 */
[----:B------:R-:W-:Y:S01]  /*2e950*/  R2UR UR12, R3 ;  /* 0x00000000030c72ca */ /* 0x000fe200000e0000 */
[----:B------:R-:W-:Y:S01]  /*2e960*/  UIMAD UR10, UR10, UR13, UR4 ;  /* 0x0000000d0a0a72a4 */ /* 0x000fe2000f8e0204 */
[----:B------:R-:W-:Y:S01]  /*2e970*/  ULDC UR11, c[0x0][0x618] ;  /* 0x00018600000b7ab9 */ /* 0x000fe20000000800 */
[----:B------:R-:W-:Y:S02]  /*2e980*/  ULDC UR21, c[0x0][0x658] ;  /* 0x0001960000157ab9 */ /* 0x000fe40000000800 */
[----:B------:R-:W-:Y:S01]  /*2e990*/  UIADD3 UR9, UR9, UR10, URZ ;  /* 0x0000000a09097290 */ /* 0x000fe2000fffe03f */
[----:B------:R-:W-:Y:S01]  /*2e9a0*/  UMOV UR15, 0xffffffff ;  /* 0xffffffff000f7882 */ /* 0x000fe20000000000 */
[----:B------:R-:W-:Y:S01]  /*2e9b0*/  ULDC.64 UR4, c[0x0][0x640] ;  /* 0x0001900000047ab9 */ /* 0x000fe20000000a00 */
[----:B------:R-:W-:Y:S01]  /*2e9c0*/  USHF.L.U32 UR15, UR15, UR21, URZ ;  /* 0x000000150f0f7299 */ /* 0x000fe2000800063f */
[----:B------:R-:W-:Y:S01]  /*2e9d0*/  ISETP.NE.U32.AND P0, PT, RZ, UR4, PT ;  /* 0x00000004ff007c0c */ /* 0x000fe2000bf05070 */
[----:B------:R-:W-:-:S02]  /*2e9e0*/  USHF.R.U64 UR16, UR8, UR11, UR9 ;  /* 0x0000000b08107299 */ /* 0x000fc40008001209 */
[----:B------:R-:W-:Y:S01]  /*2e9f0*/  USHF.R.U32.HI UR8, URZ, UR11, UR9 ;  /* 0x0000000b3f087299 */ /* 0x000fe20008011609 */
[----:B0-----:R-:W-:Y:S01]  /*2ea00*/  R2UR UR14, R0 ;  /* 0x00000000000e72ca */ /* 0x001fe200000e0000 */
[----:B------:R-:W-:Y:S01]  /*2ea10*/  ULDC UR17, c[0x0][0x608] ;  /* 0x0001820000117ab9 */ /* 0x000fe20000000800 */
[----:B------:R-:W-:Y:S01]  /*2ea20*/  ULOP3.LUT UR40, URZ, UR15, URZ, 0x33, !UPT ;  /* 0x0000000f3f287292 */ /* 0x000fe2000f8e333f */
[----:B------:R-:W-:Y:S01]  /*2ea30*/  ISETP.NE.AND.EX P0, PT, RZ, UR5, PT, P0 ;  /* 0x00000005ff007c0c */ /* 0x000fe2000bf05300 */
[----:B------:R-:W-:Y:S02]  /*2ea40*/  USHF.R.U64 UR15, UR16, UR17, UR8 ;  /* 0x00000011100f7299 */ /* 0x000fe40008001208 */
[----:B------:R-:W-:Y:S02]  /*2ea50*/  USHF.R.U32.HI UR8, URZ, UR17, UR8 ;  /* 0x000000113f087299 */ /* 0x000fe40008011608 */
[----:B------:R-:W-:Y:S02]  /*2ea60*/  UIADD3 UR12, -UR12, URZ, URZ ;  /* 0x0000003f0c0c7290 */ /* 0x000fe4000fffe13f */
[----:B------:R-:W-:Y:S01]  /*2ea70*/  USHF.R.U64 UR17, UR15, UR21, UR8 ;  /* 0x000000150f117299 */ /* 0x000fe20008001208 */
[----:B------:R-:W-:Y:S01]  /*2ea80*/  UMOV UR19, 0x1 ;  /* 0x0000000100137882 */ /* 0x000fe20000000000 */
[----:B------:R-:W-:Y:S01]  /*2ea90*/  ULDC UR13, c[0x0][0x144] ;  /* 0x00005100000d7ab9 */ /* 0x000fe20000000800 */
[----:B------:R-:W-:Y:S01]  /*2eaa0*/  ULDC UR7, c[0x0][0x600] ;  /* 0x0001800000077ab9 */ /* 0x000fe20000000800 */
[----:B------:R-:W-:-:S02]  /*2eab0*/  USHF.L.U32 UR24, UR19, UR21, URZ ;  /* 0x0000001513187299 */ /* 0x000fc4000800063f */
[----:B------:R-:W-:Y:S02]  /*2eac0*/  USHF.R.U32.HI UR8, URZ, UR21, UR8 ;  /* 0x000000153f087299 */ /* 0x000fe40008011608 */
[----:B------:R-:W-:Y:S02]  /*2ead0*/  UIMAD UR21, UR13, UR12, UR6 ;  /* 0x0000000c0d1572a4 */ /* 0x000fe4000f8e0206 */
[----:B------:R-:W-:Y:S02]  /*2eae0*/  UIADD3 UR20, UR7, -0x1, URZ ;  /* 0xffffffff07147890 */ /* 0x000fe4000fffe03f */
[----:B------:R-:W-:Y:S01]  /*2eaf0*/  UIADD3 UR19, -UR14, URZ, URZ ;  /* 0x0000003f0e137290 */ /* 0x000fe2000fffe13f */
        /* <DEDUP_REMOVED lines=17> */
.L_x_539:
[----:B------:R-:W-:Y:S01]  /*2ec10*/  UISETP.NE.AND UP0, UPT, UR38, URZ, UPT ;  /* 0x0000003f2600728c */ /* 0x000fe2000bf05270 */
[----:B------:R-:W-:Y:S01]  /*2ec20*/  MOV R0, 0x1 ;  /* 0x0000000100007802 */ /* 0x000fe20000000f00 */
[----:B------:R-:W-:Y:S02]  /*2ec30*/  USHF.R.U64 UR4, UR6, UR22, UR8 ;  /* 0x0000001606047299 */ /* 0x000fe40008001208 */
[----:B------:R-:W-:Y:S02]  /*2ec40*/  ULOP3.LUT UR40, UR15, UR40, URZ, 0xc0, !UPT ;  /* 0x000000280f287292 */ /* 0x000fe4000f8ec03f */
[----:B------:R-:W-:Y:S02]  /*2ec50*/  UIADD3 UR5, -UR4, URZ, URZ ;  /* 0x0000003f04057290 */ /* 0x000fe4000fffe13f */
[----:B------:R-:W-:Y:S02]  /*2ec60*/  UIMAD UR40, UR24, UR4, UR40 ;  /* 0x00000004182872a4 */ /* 0x000fe4000f8e0228 */
[----:B------:R-:W-:-:S02]  /*2ec70*/  ULOP3.LUT UR16, UR16, UR20, URZ, 0xc0, !UPT ;  /* 0x0000001410107292 */ /* 0x000fc4000f8ec03f */
[----:B------:R-:W-:Y:S02]  /*2ec80*/  @UP0 UIMAD UR21, UR25, UR19, UR18 ;  /* 0x00000013191502a4 */ /* 0x000fe4000f8e0212 */
[----:B------:R-:W-:-:S03]  /*2ec90*/  UIMAD UR4, UR5, UR23, UR17 ;  /* 0x00000017050472a4 */ /* 0x000fc6000f8e0211 */
[----:B------:R-:W-:Y:S01]  /*2eca0*/  ULDC UR5, c[0x0][0x610] ;  /* 0x0001840000057ab9 */ /* 0x000fe20000000800 */
[----:B------:R-:W-:Y:S02]  /*2ecb0*/  UIMAD UR4, UR4, UR7, UR16 ;  /* 0x00000007040472a4 */ /* 0x000fe4000f8e0210 */
[----:B------:R-:W-:-:S04]  /*2ecc0*/  UIMAD UR40, UR40, UR5, UR21 ;  /* 0x00000005282872a4 */ /* 0x000fc8000f8e0215 */
[----:B------:R-:W-:Y:S02]  /*2ecd0*/  USEL UR41, UR4, UR40, !UP0 ;  /* 0x0000002804297287 */ /* 0x000fe4000c000000 */
[----:B------:R-:W-:-:S12]  /*2ece0*/  USEL UR40, UR40, UR4, !UP0 ;  /* 0x0000000428287287 */ /* 0x000fd8000c000000 */
.L_x_537:
[----:B------:R-:W-:-:S13]  /*2ecf0*/  LOP3.LUT P0, RZ, R0, 0xff, RZ, 0xc0, !PT ;  /* 0x000000ff00ff7812 */ /* 0x000fda000780c0ff */
[----:B------:R-:W-:Y:S05]  /*2ed00*/  @P0 BRA `(.L_x_540) ;  /* 0xfffffd2400080947 */ /* 0x000fea000383ffff */
[----:B------:R-:W-:Y:S05]  /*2ed10*/  EXIT ;  /* 0x000000000000794d */ /* 0x000fea0003800000 */
.L_x_3:
[----:B------:R-:W2:Y:S01]  /*2ed20*/  LDL R5, [R1+0x204] ;  /* 0x0002040001057983 */ /* 0x000ea20000100800 */
[----:B------:R-:W-:-:S03]  /*2ed30*/  ULDC.64 UR8, c[0x0][0x650] ;  /* 0x0001940000087ab9 */ /* 0x000fc60000000a00 */
[----:B------:R-:W3:Y:S01]  /*2ed40*/  LDL R4, [R1+0x200] ;  /* 0x0002000001047983 */ /* 0x000ee20000100800 */
[----:B------:R-:W-:Y:S01]  /*2ed50*/  PRMT R0, RZ, 0x7610, R0 ;  /* 0x00007610ff007816 */ /* 0x000fe20000000000 */
[----:B------:R-:W-:Y:S01]  /*2ed60*/  IMAD.MOV.U32 R3, RZ, RZ, -0x1 ;  /* 0xffffffffff037424 */ /* 0x000fe200078e00ff */
[----:B------:R-:W-:Y:S02]  /*2ed70*/  MOV R2, 0xffffffff ;  /* 0xffffffff00027802 */ /* 0x000fe40000000f00 */
[----:B------:R-:W-:Y:S02]  /*2ed80*/  MOV R10, 0xffffffff ;  /* 0xffffffff000a7802 */ /* 0x000fe40000000f00 */
[----:B--2---:R-:W-:-:S04]  /*2ed90*/  ISETP.GE.U32.AND P0, PT, R5, UR8, PT ;  /* 0x0000000805007c0c */ /* 0x004fc8000bf06070 */
[----:B---3--:R-:W-:-:S13]  /*2eda0*/  ISETP.GE.U32.AND.EX P0, PT, R4, UR9, PT, P0 ;  /* 0x0000000904007c0c */ /* 0x008fda000bf06100 */
[----:B------:R-:W-:Y:S05]  /*2edb0*/  @P0 BRA `(.L_x_541) ;  /* 0x00000004008c0947 */ /* 0x000fea0003800000 */
[----:B------:R-:W-:Y:S01]  /*2edc0*/  I2FP.F32.U32 R0, UR4 ;  /* 0x0000000400007c45 */ /* 0x000fe20008201000 */
[----:B0-----:R-:W-:Y:S01]  /*2edd0*/  ULDC.64 UR16, c[0x0][0x628] ;  /* 0x00018a0000107ab9 */ /* 0x001fe20000000a00 */
        /* <DEDUP_REMOVED lines=24> */
.L_x_542:
        /* <DEDUP_REMOVED lines=24> */
[----:B------:R-:W-:Y:S01]  /*2f0e0*/  UMOV UR19, 0x1 ;  /* 0x0000000100137882 */ /* 0x000fe20000000000 */
[----:B------:R-:W-:Y:S01]  /*2f0f0*/  ULDC UR20, c[0x0][0x608] ;  /* 0x0001820000147ab9 */ /* 0x000fe20000000800 */
[----:B------:R-:W-:Y:S01]  /*2f100*/  USHF.L.U32 UR26, UR19, UR23, URZ ;  /* 0x00000017131a7299 */ /* 0x000fe2000800063f */
[----:B------:R-:W-:Y:S01]  /*2f110*/  ISETP.NE.AND.EX P0, PT, RZ, UR9, PT, P0 ;  /* 0x00000009ff007c0c */ /* 0x000fe2000bf05300 */
[----:B------:R-:W-:Y:S02]  /*2f120*/  USHF.R.U64 UR19, UR18, UR20, UR11 ;  /* 0x0000001412137299 */ /* 0x000fe4000800120b */
[----:B------:R-:W-:Y:S02]  /*2f130*/  USHF.R.U32.HI UR11, URZ, UR20, UR11 ;  /* 0x000000143f0b7299 */ /* 0x000fe4000801160b */
[----:B------:R-:W-:-:S02]  /*2f140*/  UIADD3 UR15, -UR15, URZ, URZ ;  /* 0x0000003f0f0f7290 */ /* 0x000fc4000fffe13f */
[----:B------:R-:W-:Y:S01]  /*2f150*/  USHF.R.U64 UR20, UR19, UR23, UR11 ;  /* 0x0000001713147299 */ /* 0x000fe2000800120b */
[----:B------:R-:W-:Y:S01]  /*2f160*/  ULDC UR16, c[0x0][0x144] ;  /* 0x0000510000107ab9 */ /* 0x000fe20000000800 */
[----:B------:R-:W-:Y:S01]  /*2f170*/  ULDC UR6, c[0x0][0x600] ;  /* 0x0001800000067ab9 */ /* 0x000fe20000000800 */
[----:B------:R-:W-:Y:S02]  /*2f180*/  USHF.R.U32.HI UR11, URZ, UR23, UR11 ;  /* 0x000000173f0b7299 */ /* 0x000fe4000801160b */
[----:B------:R-:W-:Y:S02]  /*2f190*/  UIMAD UR23, UR16, UR15, UR4 ;  /* 0x0000000f101772a4 */ /* 0x000fe4000f8e0204 */
[----:B------:R-:W-:Y:S02]  /*2f1a0*/  UIADD3 UR22, UR6, -0x1, URZ ;  /* 0xffffffff06167890 */ /* 0x000fe4000fffe03f */
[----:B------:R-:W-:Y:S02]  /*2f1b0*/  ULOP3.LUT UR27, URZ, UR13, URZ, 0x33, !UPT ;  /* 0x0000000d3f1b7292 */ /* 0x000fe4000f8e333f */
        /* <DEDUP_REMOVED lines=18> */
.L_x_543:
[----:B------:R-:W-:Y:S01]  /*2f2e0*/  UISETP.NE.AND UP0, UPT, UR38, URZ, UPT ;  /* 0x0000003f2600728c */ /* 0x000fe2000bf05270 */
[----:B------:R-:W-:Y:S01]  /*2f2f0*/  IMAD.MOV.U32 R0, RZ, RZ, 0x1 ;  /* 0x00000001ff007424 */ /* 0x000fe200078e00ff */
[----:B------:R-:W-:Y:S01]  /*2f300*/  USHF.R.U64 UR8, UR4, UR24, UR11 ;  /* 0x0000001804087299 */ /* 0x000fe2000800120b */
[----:B------:R-:W-:Y:S01]  /*2f310*/  MOV R10, UR5 ;  /* 0x00000005000a7c02 */ /* 0x000fe20008000f00 */
[----:B------:R-:W-:Y:S02]  /*2f320*/  ULOP3.LUT UR4, UR19, UR27, URZ, 0xc0, !UPT ;  /* 0x0000001b13047292 */ /* 0x000fe4000f8ec03f */
[----:B------:R-:W-:Y:S02]  /*2f330*/  ULOP3.LUT UR18, UR18, UR22, URZ, 0xc0, !UPT ;  /* 0x0000001612127292 */ /* 0x000fe4000f8ec03f */
[----:B------:R-:W-:-:S03]  /*2f340*/  UIMAD UR4, UR26, UR8, UR4 ;  /* 0x000000081a0472a4 */ /* 0x000fc6000f8e0204 */
[----:B------:R-:W-:Y:S02]  /*2f350*/  @UP0 UIMAD UR23, UR28, UR21, UR7 ;  /* 0x000000151c1702a4 */ /* 0x000fe4000f8e0207 */
[----:B------:R-:W-:-:S03]  /*2f360*/  UIADD3 UR7, -UR8, URZ, URZ ;  /* 0x0000003f08077290 */ /* 0x000fc6000fffe13f */
[----:B------:R-:W-:Y:S01]  /*2f370*/  ULDC UR8, c[0x0][0x610] ;  /* 0x0001840000087ab9 */ /* 0x000fe20000000800 */
[----:B------:R-:W-:Y:S02]  /*2f380*/  UIMAD UR7, UR7, UR25, UR20 ;  /* 0x00000019070772a4 */ /* 0x000fe4000f8e0214 */
[----:B------:R-:W-:Y:S02]  /*2f390*/  UIMAD UR4, UR4, UR8, UR23 ;  /* 0x00000008040472a4 */ /* 0x000fe4000f8e0217 */
[----:B------:R-:W-:-:S04]  /*2f3a0*/  UIMAD UR7, UR7, UR6, UR18 ;  /* 0x00000006070772a4 */ /* 0x000fc8000f8e0212 */
[----:B------:R-:W-:Y:S02]  /*2f3b0*/  USEL UR6, UR7, UR4, !UP0 ;  /* 0x0000000407067287 */ /* 0x000fe4000c000000 */
[----:B------:R-:W-:-:S04]  /*2f3c0*/  USEL UR4, UR4, UR7, !UP0 ;  /* 0x0000000704047287 */ /* 0x000fc8000c000000 */
[----:B------:R-:W-:Y:S02]  /*2f3d0*/  MOV R2, UR6 ;  /* 0x0000000600027c02 */ /* 0x000fe40008000f00 */
[----:B------:R-:W-:-:S07]  /*2f3e0*/  IMAD.U32 R3, RZ, RZ, UR4 ;  /* 0x00000004ff037e24 */ /* 0x000fce000f8e00ff */
.L_x_541:
[----:B------:R-:W-:-:S08]  /*2f3f0*/  NOP ;  /* 0x0000000000007918 */ /* 0x000fd00000000000 */
[----:B0-----:R-:W0:-:S00]  /*2f400*/  USETMAXREG.DEALLOC.CTAPOOL 0x18 ;  /* 0x00000018000079c8 */ /* 0x001e0000080e0500 */
[----:B------:R-:W-:-:S13]  /*2f410*/  ISETP.NE.AND P0, PT, RZ, UR10, PT ;  /* 0x0000000aff007c0c */ /* 0x000fda000bf05270 */
[----:B------:R-:W-:Y:S05]  /*2f420*/  @P0 EXIT ;  /* 0x000000000000094d */ /* 0x000fea0003800000 */
[----:B0-----:R-:W-:Y:S02]  /*2f430*/  LOP3.LUT P0, RZ, R0, 0xff, RZ, 0xc0, !PT ;  /* 0x000000ff00ff7812 */ /* 0x001fe4000780c0ff */
[----:B------:R-:W-:Y:S02]  /*2f440*/  MOV R0, 0x1 ;  /* 0x0000000100007802 */ /* 0x000fe40000000f00 */
[----:B------:R-:W-:-:S09]  /*2f450*/  MOV R7, RZ ;  /* 0x000000ff00077202 */ /* 0x000fd20000000f00 */
[----:B------:R-:W-:Y:S05]  /*2f460*/  @!P0 BRA `(.L_x_544) ;  /* 0x0000000c00e08947 */ /* 0x000fea0003800000 */
[----:B------:R-:W0:Y:S01]  /*2f470*/  LDC R0, c[0x0][0x28c] ;  /* 0x0000a300ff007b82 */ /* 0x000e220000000800 */
[----:B------:R-:W1:Y:S01]  /*2f480*/  S2R R4, SR_TID.X ;  /* 0x0000000000047919 */ /* 0x000e620000002100 */
[----:B------:R-:W-:Y:S01]  /*2f490*/  ULDC UR13, c[0x0][0x658] ;  /* 0x00019600000d7ab9 */ /* 0x000fe20000000800 */
[----:B------:R-:W-:Y:S01]  /*2f4a0*/  UMOV UR5, 0xffffffff ;  /* 0xffffffff00057882 */ /* 0x000fe20000000000 */
[----:B------:R-:W-:Y:S01]  /*2f4b0*/  ULDC UR4, c[0x0][0xc] ;  /* 0x0000030000047ab9 */ /* 0x000fe20000000800 */
[----:B------:R-:W-:Y:S01]  /*2f4c0*/  USHF.L.U32 UR29, UR5, UR13, URZ ;  /* 0x0000000d051d7299 */ /* 0x000fe2000800063f */
[----:B------:R-:W-:Y:S01]  /*2f4d0*/  BSSY B0, `(.L_x_544) ;  /* 0x00000f1000007945 */ /* 0x000fe20003800000 */
[----:B------:R-:W-:Y:S01]  /*2f4e0*/  UMOV UR6, 0x1 ;  /* 0x0000000100067882 */ /* 0x000fe20000000000 */
[----:B------:R-:W-:Y:S01]  /*2f4f0*/  ULDC UR5, c[0x0][0x10] ;  /* 0x0000040000057ab9 */ /* 0x000fe20000000800 */
[----:B------:R-:W-:Y:S01]  /*2f500*/  USHF.L.U32 UR13, UR6, UR13, URZ ;  /* 0x0000000d060d7299 */ /* 0x000fe2000800063f */
[----:B------:R-:W-:Y:S01]  /*2f510*/  MOV R9, 0x1 ;  /* 0x0000000100097802 */ /* 0x000fe20000000f00 */
[----:B------:R-:W-:Y:S01]  /*2f520*/  UIMAD.WIDE.U32 UR4, UR4, UR5, URZ ;  /* 0x00000005040472a5 */ /* 0x000fe2000f8e003f */
[----:B------:R-:W-:Y:S01]  /*2f530*/  IMAD.MOV.U32 R7, RZ, RZ, RZ ;  /* 0x000000ffff077224 */ /* 0x000fe200078e00ff */
[----:B------:R-:W-:Y:S01]  /*2f540*/  ULDC UR6, c[0x0][0x14] ;  /* 0x0000050000067ab9 */ /* 0x000fe20000000800 */
[----:B------:R-:W-:Y:S01]  /*2f550*/  ULDC UR21, c[0x0][0x600] ;  /* 0x0001800000157ab9 */ /* 0x000fe20000000800 */
[----:B------:R-:W-:-:S02]  /*2f560*/  UIMAD.WIDE.U32 UR22, UR4, UR6, URZ ;  /* 0x00000006041672a5 */ /* 0x000fc4000f8e003f */
[----:B------:R-:W-:Y:S02]  /*2f570*/  UIMAD UR39, UR5, UR6, URZ ;  /* 0x00000006052772a4 */ /* 0x000fe4000f8e023f */
[----:B------:R-:W-:Y:S02]  /*2f580*/  ULOP3.LUT UR45, UR37, 0x2, URZ, 0xfc, !UPT ;  /* 0x00000002252d7892 */ /* 0x000fe4000f8efc3f */
[----:B------:R-:W-:Y:S02]  /*2f590*/  UIADD3 UR21, UR21, -0x1, URZ ;  /* 0xffffffff15157890 */ /* 0x000fe4000fffe03f */
[----:B------:R-:W-:Y:S01]  /*2f5a0*/  ULOP3.LUT UR29, URZ, UR29, URZ, 0x33, !UPT ;  /* 0x0000001d3f1d7292 */ /* 0x000fe2000f8e333f */
[----:B0-----:R-:W-:Y:S01]  /*2f5b0*/  VIADD R0, R0, 0x7f ;  /* 0x0000007f00007836 */ /* 0x001fe20000000000 */
[----:B------:R-:W-:Y:S01]  /*2f5c0*/  UIADD3 UR39, UR23, UR39, URZ ;  /* 0x0000002717277290 */ /* 0x000fe2000fffe03f */
[----:B------:R-:W-:-:S03]  /*2f5d0*/  ULDC.64 UR14, c[0x0][0x198] ;  /* 0x00006600000e7ab9 */ /* 0x000fc60000000a00 */
[----:B------:R-:W-:-:S04]  /*2f5e0*/  SHF.R.S32.HI R5, RZ, 0x1f, R0 ;  /* 0x0000001fff057819 */ /* 0x000fc80000011400 */
[----:B------:R-:W-:Y:S02]  /*2f5f0*/  LEA.HI R5, R5, R0, RZ, 0x7 ;  /* 0x0000000005057211 */ /* 0x000fe400078f38ff */
[C---:B-1----:R-:W-:Y:S02]  /*2f600*/  LOP3.LUT P2, RZ, R4.reuse, 0x7f, RZ, 0xc0, !PT ;  /* 0x0000007f04ff7812 */ /* 0x042fe4000784c0ff */
[----:B------:R-:W-:Y:S02]  /*2f610*/  LOP3.LUT P0, RZ, R4, 0x1f, RZ, 0xc0, !PT ;  /* 0x0000001f04ff7812 */ /* 0x000fe4000780c0ff */
[----:B------:R-:W-:Y:S02]  /*2f620*/  SHF.R.S32.HI R6, RZ, 0x7, R5 ;  /* 0x00000007ff067819 */ /* 0x000fe40000011405 */
[----:B------:R-:W-:Y:S02]  /*2f630*/  PLOP3.LUT P0, PT, P0, P2, PT, 0x8a, 0x0 ;  /* 0x000000000000781c */ /* 0x000fe40000705172 */
[----:B------:R-:W-:-:S02]  /*2f640*/  MOV R0, 0x1 ;  /* 0x0000000100007802 */ /* 0x000fc40000000f00 */
[----:B------:R-:W-:-:S09]  /*2f650*/  IADD3 R16, R6, 0x1, RZ ;  /* 0x0000000106107810 */ /* 0x000fd20007ffe0ff */
.L_x_556:
[----:B------:R-:W-:-:S03]  /*2f660*/  UMOV UR4, 0xffffffff ;  /* 0xffffffff00047882 */ /* 0x000fc60000000000 */
[----:B------:R-:W-:Y:S05]  /*2f670*/  BRA.DIV UR4, `(.L_x_545) ;  /* 0x0000001204707947 */ /* 0x000fea000b800000 */
[----:B------:R-:W-:-:S13]  /*2f680*/  ELECT P6, URZ, PT ;  /* 0x00000000003f782f */ /* 0x000fda00038c0000 */
.L_x_568:
[----:B------:R-:W0:Y:S01]  /*2f690*/  LDC R4, c[0x0][0x28c] ;  /* 0x0000a300ff047b82 */ /* 0x000e220000000800 */
[----:B------:R-:W-:Y:S01]  /*2f6a0*/  BSSY B1, `(.L_x_546) ;  /* 0x0000058000017945 */ /* 0x000fe20003800000 */
[----:B0-----:R-:W-:-:S13]  /*2f6b0*/  ISETP.LT.OR P6, PT, R4, 0x1, !P6 ;  /* 0x000000010400780c */ /* 0x001fda00077c1670 */
[----:B------:R-:W-:Y:S05]  /*2f6c0*/  @P6 BRA `(.L_x_547) ;  /* 0x0000000400546947 */ /* 0x000fea0003800000 */
[----:B------:R-:W-:Y:S01]  /*2f6d0*/  IMAD.SHL.U32 R5, R2, 0x100, RZ ;  /* 0x0000010002057824 */ /* 0x000fe200078e00ff */
[----:B------:R-:W-:Y:S01]  /*2f6e0*/  SHF.L.U32 R3, R3, 0x8, RZ ;  /* 0x0000000803037819 */ /* 0x000fe200000006ff */
[----:B------:R-:W-:Y:S01]  /*2f6f0*/  IMAD.MOV.U32 R2, RZ, RZ, R0 ;  /* 0x000000ffff027224 */ /* 0x000fe200078e0000 */
[----:B------:R-:W-:Y:S02]  /*2f700*/  MOV R13, RZ ;  /* 0x000000ff000d7202 */ /* 0x000fe40000000f00 */
[----:B------:R-:W-:Y:S02]  /*2f710*/  MOV R4, R16 ;  /* 0x0000001000047202 */ /* 0x000fe40000000f00 */
[----:B------:R-:W-:-:S07]  /*2f720*/  MOV R8, R7 ;  /* 0x0000000700087202 */ /* 0x000fce0000000f00 */
.L_x_551:
[----:B------:R-:W0:Y:S01]  /*2f730*/  S2R R12, SR_CgaCtaId ;  /* 0x00000000000c7919 */ /* 0x000e220000008800 */
[----:B------:R-:W-:-:S04]  /*2f740*/  MOV R11, 0x400 ;  /* 0x00000400000b7802 */ /* 0x000fc80000000f00 */
[----:B0-----:R-:W-:Y:S02]  /*2f750*/  LEA R15, R12, R11, 0x18 ;  /* 0x0000000b0c0f7211 */ /* 0x001fe400078ec0ff */
[----:B------:R-:W-:Y:S01]  /*2f760*/  SHF.L.U32 R11, R2, 0x1f, RZ ;  /* 0x0000001f020b7819 */ /* 0x000fe200000006ff */
[----:B------:R-:W0:Y:S01]  /*2f770*/  @!P2 LDC R12, c[0x0][0x500] ;  /* 0x00014000ff0cab82 */ /* 0x000e220000000800 */
[----:B------:R-:W-:-:S04]  /*2f780*/  LEA R14, R8, R15, 0x3 ;  /* 0x0000000f080e7211 */ /* 0x000fc800078e18ff */
[----:B------:R-:W1:Y:S02]  /*2f790*/  SYNCS.PHASECHK.TRANS64.TRYWAIT P1, [R14+URZ+0x28], R11 ;  /* 0x0000280b0e0075a7 */ /* 0x000e64000802017f */
[----:B-1----:R-:W-:Y:S05]  /*2f7a0*/  @!P1 BRA `(.L_x_548) ;  /* 0x0000001000449947 */ /* 0x002fea0003800000 */
.L_x_569:
[----:B------:R-:W-:Y:S01]  /*2f7b0*/  UPRMT UR4, UR45, 0x9910, URZ ;  /* 0x000099102d047896 */ /* 0x000fe2000800003f */
[----:B0-----:R0:W-:Y:S03]  /*2f7c0*/  @!P2 SYNCS.ARRIVE.TRANS64 RZ, [R14+URZ], R12 ;  /* 0x0000000c0effa9a7 */ /* 0x0011e6000800003f */
[----:B------:R-:W-:-:S06]  /*2f7d0*/  UISETP.NE.AND UP0, UPT, UR4, 0x2, UPT ;  /* 0x000000020400788c */ /* 0x000fcc000bf05270 */
[----:B------:R-:W-:-:S13]  /*2f7e0*/  PLOP3.LUT P1, PT, PT, PT, UP0, 0x80, 0x0 ;  /* 0x000000000000781c */ /* 0x000fda0003f2f008 */
[----:B0-----:R-:W-:Y:S05]  /*2f7f0*/  @P1 BRA `(.L_x_549) ;  /* 0x0000000000041947 */ /* 0x001fea0003800000 */
[----:B------:R-:W-:Y:S01]  /*2f800*/  BPT.TRAP 0x1 ;  /* 0x000000040000795c */ /* 0x000fe20000300000 */
.L_x_549:
[----:B------:R-:W-:Y:S05]  /*2f810*/  @P0 BRA `(.L_x_550) ;  /* 0x0000000000040947 */ /* 0x000fea0003800000 */
[----:B------:R-:W-:Y:S01]  /*2f820*/  BPT.TRAP 0x1 ;  /* 0x000000040000795c */ /* 0x000fe20000300000 */
.L_x_550:
[----:B------:R-:W-:Y:S01]  /*2f830*/  IMAD R15, R8, 0x20000, R15 ;  /* 0x00020000080f7824 */ /* 0x000fe200078e020f */
[----:B------:R-:W-:Y:S01]  /*2f840*/  R2UR UR10, R13 ;  /* 0x000000000d0a72ca */ /* 0x000fe200000e0000 */
[----:B------:R-:W-:Y:S01]  /*2f850*/  UIADD3 UR30, UP0, UR14, 0xf0, URZ ;  /* 0x000000f00e1e7890 */ /* 0x000fe2000ff1e03f */
[----:B------:R-:W-:Y:S01]  /*2f860*/  R2UR UR9, R14 ;  /* 0x000000000e0972ca */ /* 0x000fe200000e0000 */
[----:B------:R-:W-:Y:S01]  /*2f870*/  UIADD3 UR4, UP1, UR14, 0x1f0, URZ ;  /* 0x000001f00e047890 */ /* 0x000fe2000ff3e03f */
[----:B------:R-:W-:Y:S01]  /*2f880*/  R2UR UR18, R15 ;  /* 0x000000000f1272ca */ /* 0x000fe200000e0000 */
[----:B------:R-:W-:Y:S01]  /*2f890*/  UIADD3.X UR31, URZ, UR15, URZ, UP0, !UPT ;  /* 0x0000000f3f1f7290 */ /* 0x000fe200087fe43f */
[----:B------:R-:W-:Y:S01]  /*2f8a0*/  R2UR UR11, R3 ;  /* 0x00000000030b72ca */ /* 0x000fe200000e0000 */
[----:B------:R-:W-:Y:S01]  /*2f8b0*/  UMOV UR6, 0x0 ;  /* 0x0000000000067882 */ /* 0x000fe20000000000 */
[----:B------:R-:W-:Y:S01]  /*2f8c0*/  R2UR UR12, R10 ;  /* 0x000000000a0c72ca */ /* 0x000fe200000e0000 */
[----:B------:R-:W-:Y:S01]  /*2f8d0*/  UMOV UR7, 0x10000000 ;  /* 0x1000000000077882 */ /* 0x000fe20000000000 */
[----:B------:R-:W-:Y:S01]  /*2f8e0*/  R2UR UR35, R5 ;  /* 0x00000000052372ca */ /* 0x000fe200000e0000 */
[----:B------:R-:W-:Y:S01]  /*2f8f0*/  UIADD3.X UR5, URZ, UR15, URZ, UP1, !UPT ;  /* 0x0000000f3f057290 */ /* 0x000fe20008ffe43f */
[----:B------:R-:W-:Y:S01]  /*2f900*/  IADD3 R4, R4, -0x1, RZ ;  /* 0xffffffff04047810 */ /* 0x000fe20007ffe0ff */
[----:B------:R-:W-:Y:S01]  /*2f910*/  UIADD3 UR58, UR10, 0x20, URZ ;  /* 0x000000200a3a7890 */ /* 0x000fe2000fffe03f */
[----:B------:R-:W-:Y:S01]  /*2f920*/  IADD3 R8, R8, 0x1, RZ ;  /* 0x0000000108087810 */ /* 0x000fe20007ffe0ff */
[----:B------:R-:W-:Y:S01]  /*2f930*/  UIADD3 UR50, UR10, 0x40, URZ ;  /* 0x000000400a327890 */ /* 0x000fe2000fffe03f */
[----:B------:R-:W-:Y:S01]  /*2f940*/  ISETP.GT.AND P3, PT, R4, 0x1, PT ;  /* 0x000000010400780c */ /* 0x000fe20003f64270 */
[----:B------:R-:W-:Y:S01]  /*2f950*/  UIADD3 UR8, UR18, 0x100, URZ ;  /* 0x0000010012087890 */ /* 0x000fe2000fffe03f */
[C---:B------:R-:W-:Y:S01]  /*2f960*/  ISETP.NE.AND P1, PT, R8.reuse, 0x5, PT ;  /* 0x000000050800780c */ /* 0x040fe20003f25270 */
[----:B------:R-:W-:Y:S01]  /*2f970*/  UIADD3 UR56, UR18, 0x8100, URZ ;  /* 0x0000810012387890 */ /* 0x000fe2000fffe03f */
[----:B------:R-:W-:Y:S01]  /*2f980*/  VIADD R13, R13, 0x80 ;  /* 0x000000800d0d7836 */ /* 0x000fe20000000000 */
[----:B------:R-:W-:Y:S01]  /*2f990*/  UIADD3 UR48, UR18, 0x10100, URZ ;  /* 0x0001010012307890 */ /* 0x000fe2000fffe03f */
[----:B-1----:R-:W-:Y:S01]  /*2f9a0*/  SEL R11, RZ, 0x1, P1 ;  /* 0x00000001ff0b7807 */ /* 0x002fe20000800000 */
[----:B------:R-:W-:Y:S01]  /*2f9b0*/  UIADD3 UR42, UR10, 0x60, URZ ;  /* 0x000000600a2a7890 */ /* 0x000fe2000fffe03f */
[----:B------:R-:W-:Y:S01]  /*2f9c0*/  SEL R8, R8, RZ, P1 ;  /* 0x000000ff08087207 */ /* 0x000fe20000800000 */
[----:B------:R-:W-:Y:S01]  /*2f9d0*/  UIADD3 UR40, UR18, 0x18100, URZ ;  /* 0x0001810012287890 */ /* 0x000fe2000fffe03f */
[----:B------:R0:W-:Y:S01]  /*2f9e0*/  UTMALDG.3D [UR8], [UR30], desc[UR6] ;  /* 0x000006081e0075b4 */ /* 0x0001e20008011000 */
[----:B------:R-:W-:Y:S01]  /*2f9f0*/  UIADD3 UR32, UR18, 0xa0100, URZ ;  /* 0x000a010012207890 */ /* 0x000fe2000fffe03f */
[----:B------:R-:W-:Y:S01]  /*2fa00*/  LOP3.LUT R2, R2, R11, RZ, 0x3c, !PT ;  /* 0x0000000b02027212 */ /* 0x000fe200078e3cff */
[----:B------:R-:W-:-:S02]  /*2fa10*/  UIADD3 UR24, UR18, 0xa8100, URZ ;  /* 0x000a810012187890 */ /* 0x000fc4000fffe03f */
[----:B------:R-:W-:Y:S01]  /*2fa20*/  UIADD3 UR16, UR18, 0xb0100, URZ ;  /* 0x000b010012107890 */ /* 0x000fe2000fffe03f */
[----:B------:R-:W-:Y:S01]  /*2fa30*/  UMOV UR57, UR9 ;  /* 0x0000000900397c82 */ /* 0x000fe20008000000 */
        /* <DEDUP_REMOVED lines=8> */
[----:B------:R1:W-:Y:S01]  /*2fac0*/  UTMALDG.3D [UR56], [UR30], desc[UR6] ;  /* 0x000006381e0075b4 */ /* 0x0003e20008011000 */
[----:B------:R-:W-:Y:S01]  /*2fad0*/  UMOV UR33, UR9 ;  /* 0x0000000900217c82 */ /* 0x000fe20008000000 */
[----:B------:R-:W-:Y:S01]  /*2fae0*/  UMOV UR34, UR10 ;  /* 0x0000000a00227c82 */ /* 0x000fe20008000000 */
[----:B------:R-:W-:Y:S01]  /*2faf0*/  UMOV UR36, UR12 ;  /* 0x0000000c00247c82 */ /* 0x000fe20008000000 */
[----:B------:R-:W-:Y:S01]  /*2fb00*/  UMOV UR25, UR9 ;  /* 0x0000000900197c82 */ /* 0x000fe20008000000 */
[----:B------:R-:W-:Y:S01]  /*2fb10*/  UMOV UR27, UR35 ;  /* 0x00000023001b7c82 */ /* 0x000fe20008000000 */
[----:B------:R-:W-:Y:S01]  /*2fb20*/  UMOV UR28, UR12 ;  /* 0x0000000c001c7c82 */ /* 0x000fe20008000000 */
[----:B------:R-:W-:Y:S01]  /*2fb30*/  UMOV UR26, UR58 ;  /* 0x0000003a001a7c82 */ /* 0x000fe20008000000 */
[----:B0-----:R-:W-:Y:S01]  /*2fb40*/  UIADD3 UR8, UR18, 0xb8100, URZ ;  /* 0x000b810012087890 */ /* 0x001fe2000fffe03f */
[----:B------:R1:W-:Y:S01]  /*2fb50*/  UTMALDG.3D [UR48], [UR30], desc[UR6] ;  /* 0x000006301e0075b4 */ /* 0x0003e20008011000 */
[----:B------:R-:W-:Y:S01]  /*2fb60*/  UMOV UR17, UR9 ;  /* 0x0000000900117c82 */ /* 0x000fe20008000000 */
[----:B------:R-:W-:Y:S01]  /*2fb70*/  UMOV UR19, UR35 ;  /* 0x0000002300137c82 */ /* 0x000fe20008000000 */
[----:B------:R-:W-:Y:S01]  /*2fb80*/  UMOV UR20, UR12 ;  /* 0x0000000c00147c82 */ /* 0x000fe20008000000 */
[----:B------:R-:W-:Y:S01]  /*2fb90*/  UMOV UR18, UR50 ;  /* 0x0000003200127c82 */ /* 0x000fe20008000000 */
[----:B------:R-:W-:Y:S01]  /*2fba0*/  UMOV UR11, UR35 ;  /* 0x00000023000b7c82 */ /* 0x000fe20008000000 */
[----:B------:R-:W-:Y:S01]  /*2fbb0*/  UMOV UR10, UR42 ;  /* 0x0000002a000a7c82 */ /* 0x000fe20008000000 */
[----:B------:R1:W-:Y:S01]  /*2fbc0*/  UTMALDG.3D [UR40], [UR30], desc[UR6] ;  /* 0x000006281e0075b4 */ /* 0x0003e20008011000 */
[----:B------:R1:W-:Y:S01]  /*2fbd0*/  UTMALDG.3D [UR32], [UR4], desc[UR6] ;  /* 0x00000620040075b4 */ /* 0x0003e20008011000 */
[----:B------:R1:W-:Y:S01]  /*2fbe0*/  UTMALDG.3D [UR24], [UR4], desc[UR6] ;  /* 0x00000618040075b4 */ /* 0x0003e20008011000 */
[----:B------:R1:W-:Y:S01]  /*2fbf0*/  UTMALDG.3D [UR16], [UR4], desc[UR6] ;  /* 0x00000610040075b4 */ /* 0x0003e20008011000 */
[----:B------:R1:W-:Y:S02]  /*2fc00*/  UTMALDG.3D [UR8], [UR4], desc[UR6] ;  /* 0x00000608040075b4 */ /* 0x0003e40008011000 */
[----:B-1----:R-:W-:Y:S05]  /*2fc10*/  @P3 BRA `(.L_x_551) ;  /* 0xfffffff800c43947 */ /* 0x002fea000383ffff */
.L_x_547:
[----:B------:R-:W-:Y:S05]  /*2fc20*/  BSYNC B1 ;  /* 0x0000000000017941 */ /* 0x000fea0003800000 */
.L_x_546:
[----:B------:R-:W2:Y:S01]  /*2fc30*/  LDL.LU R15, [R1+0x200] ;  /* 0x00020000010f7983 */ /* 0x000ea20000300800 */
[----:B------:R-:W-:Y:S01]  /*2fc40*/  LOP3.LUT P1, RZ, R9, 0xff, RZ, 0xc0, !PT ;  /* 0x000000ff09ff7812 */ /* 0x000fe2000782c0ff */
[----:B------:R-:W-:Y:S02]  /*2fc50*/  ULDC.64 UR4, c[0x0][0x650] ;  /* 0x0001940000047ab9 */ /* 0x000fe40000000a00 */
[----:B------:R-:W3:Y:S01]  /*2fc60*/  LDL.LU R14, [R1+0x204] ;  /* 0x00020400010e7983 */ /* 0x000ee20000300800 */
[C---:B------:R-:W-:Y:S01]  /*2fc70*/  IADD3 R4, R6.reuse, R7, RZ ;  /* 0x0000000706047210 */ /* 0x040fe20007ffe0ff */
[----:B------:R-:W-:Y:S01]  /*2fc80*/  BSSY B1, `(.L_x_552) ;  /* 0x0000073000017945 */ /* 0x000fe20003800000 */
[----:B------:R-:W-:Y:S02]  /*2fc90*/  ISETP.GE.U32.AND P3, PT, R6, 0x5, PT ;  /* 0x000000050600780c */ /* 0x000fe40003f66070 */
[----:B------:R-:W-:Y:S02]  /*2fca0*/  MOV R10, 0xffffffff ;  /* 0xffffffff000a7802 */ /* 0x000fe40000000f00 */
[----:B------:R-:W-:-:S03]  /*2fcb0*/  PRMT R9, RZ, 0x7610, R9 ;  /* 0x00007610ff097816 */ /* 0x000fc60000000009 */
[----:B------:R-:W0:Y:S01]  /*2fcc0*/  @P1 S2R R3, SR_CgaCtaId ;  /* 0x0000000000031919 */ /* 0x000e220000008800 */
[----:B------:R-:W-:-:S04]  /*2fcd0*/  @P1 MOV R2, 0x400 ;  /* 0x0000040000021802 */ /* 0x000fc80000000f00 */
[----:B0-----:R-:W-:-:S04]  /*2fce0*/  @P1 LEA R2, R3, R2, 0x18 ;  /* 0x0000000203021211 */ /* 0x001fc800078ec0ff */
[----:B------:R0:W-:Y:S01]  /*2fcf0*/  @P1 SYNCS.ARRIVE.TRANS64.A1T0 RZ, [R2+URZ+0x68], RZ ;  /* 0x000068ff02ff19a7 */ /* 0x0001e2000810003f */
[----:B------:R-:W-:-:S04]  /*2fd00*/  ISETP.GT.U32.AND P1, PT, R4, 0x4, PT ;  /* 0x000000040400780c */ /* 0x000fc80003f24070 */
[----:B------:R-:W-:Y:S01]  /*2fd10*/  ISETP.LT.U32.AND P1, PT, R6, 0x5, P1 ;  /* 0x000000050600780c */ /* 0x000fe20000f21070 */
[----:B0-----:R-:W-:-:S04]  /*2fd20*/  IMAD.WIDE.U32 R2, R4, -0x33333333, RZ ;  /* 0xcccccccd04027825 */ /* 0x001fc800078e00ff */
[----:B------:R-:W-:Y:S01]  /*2fd30*/  IMAD.MOV.U32 R2, RZ, RZ, -0x1 ;  /* 0xffffffffff027424 */ /* 0x000fe200078e00ff */
[----:B------:R-:W-:Y:S02]  /*2fd40*/  SHF.R.U32.HI R5, RZ, 0x2, R3 ;  /* 0x00000002ff057819 */ /* 0x000fe40000011603 */
[----:B------:R-:W-:-:S03]  /*2fd50*/  SEL R3, RZ, 0x1, !P1 ;  /* 0x00000001ff037807 */ /* 0x000fc60004800000 */
[--C-:B------:R-:W-:Y:S01]  /*2fd60*/  IMAD R7, R5, -0x5, R4.reuse ;  /* 0xfffffffb05077824 */ /* 0x100fe200078e0204 */
[----:B------:R-:W-:Y:S02]  /*2fd70*/  LOP3.LUT R0, R0, R3, RZ, 0x3c, !PT ;  /* 0x0000000300007212 */ /* 0x000fe400078e3cff */
[----:B------:R-:W-:Y:S02]  /*2fd80*/  MOV R3, 0xffffffff ;  /* 0xffffffff00037802 */ /* 0x000fe40000000f00 */
[----:B------:R-:W-:Y:S02]  /*2fd90*/  @P3 LOP3.LUT R0, R0, 0x1, R5, 0x78, !PT ;  /* 0x0000000100003812 */ /* 0x000fe400078e7805 */
[----:B------:R-:W-:Y:S02]  /*2fda0*/  PRMT R4, RZ, 0x7610, R4 ;  /* 0x00007610ff047816 */ /* 0x000fe40000000004 */
[----:B---3--:R-:W-:-:S04]  /*2fdb0*/  IADD3 R14, P1, R14, UR22, RZ ;  /* 0x000000160e0e7c10 */ /* 0x008fc8000ff3e0ff */
[----:B--2---:R-:W-:Y:S01]  /*2fdc0*/  IADD3.X R15, R15, UR39, RZ, P1, !PT ;  /* 0x000000270f0f7c10 */ /* 0x004fe20008ffe4ff */
[----:B------:R0:W-:Y:S01]  /*2fdd0*/  STL [R1+0x204], R14 ;  /* 0x0002040e01007387 */ /* 0x0001e20000100800 */
[----:B------:R-:W-:-:S03]  /*2fde0*/  ISETP.GE.U32.AND P1, PT, R14, UR4, PT ;  /* 0x000000040e007c0c */ /* 0x000fc6000bf26070 */
[----:B------:R0:W-:Y:S01]  /*2fdf0*/  STL [R1+0x200], R15 ;  /* 0x0002000f01007387 */ /* 0x0001e20000100800 */
[----:B------:R-:W-:-:S13]  /*2fe00*/  ISETP.GE.U32.AND.EX P1, PT, R15, UR5, PT, P1 ;  /* 0x000000050f007c0c */ /* 0x000fda000bf26110 */
[----:B0-----:R-:W-:Y:S05]  /*2fe10*/  @P1 BRA `(.L_x_553) ;  /* 0x0000000400641947 */ /* 0x001fea0003800000 */
[----:B------:R-:W0:Y:S01]  /*2fe20*/  S2R R8, SR_CTAID.X ;  /* 0x0000000000087919 */ /* 0x000e220000002500 */
[----:B------:R-:W-:Y:S01]  /*2fe30*/  ULDC UR4, c[0x0][0x150] ;  /* 0x0000540000047ab9 */ /* 0x000fe20000000800 */
[----:B------:R-:W1:Y:S01]  /*2fe40*/  LDC R3, c[0x0][0x144] ;  /* 0x00005100ff037b82 */ /* 0x000e620000000800 */
[----:B------:R-:W-:Y:S01]  /*2fe50*/  UISETP.NE.AND UP0, UPT, UR38, URZ, UPT ;  /* 0x0000003f2600728c */ /* 0x000fe2000bf05270 */
[----:B------:R-:W2:Y:S01]  /*2fe60*/  S2R R5, SR_CTAID.Y ;  /* 0x0000000000057919 */ /* 0x000ea20000002600 */
[----:B------:R-:W-:-:S04]  /*2fe70*/  ULDC UR7, c[0x0][0x630] ;  /* 0x00018c0000077ab9 */ /* 0x000fc80000000800 */
[----:B------:R-:W-:Y:S01]  /*2fe80*/  PLOP3.LUT P1, PT, PT, PT, UP0, 0x80, 0x0 ;  /* 0x000000000000781c */ /* 0x000fe20003f2f008 */
[----:B------:R-:W3:Y:S01]  /*2fe90*/  LDC R12, c[0x0][0x148] ;  /* 0x00005200ff0c7b82 */ /* 0x000ee20000000800 */
[----:B0-----:R-:W-:Y:S02]  /*2fea0*/  I2FP.F32.U32 R2, R8 ;  /* 0x0000000800027245 */ /* 0x001fe40000201000 */
[----:B--2---:R-:W-:-:S03]  /*2feb0*/  I2FP.F32.U32 R4, R5 ;  /* 0x0000000500047245 */ /* 0x004fc60000201000 */
[----:B------:R-:W-:Y:S01]  /*2fec0*/  FMUL R2, R2, UR4 ;  /* 0x0000000402027c20 */ /* 0x000fe20008400000 */
[----:B------:R-:W-:Y:S02]  /*2fed0*/  ULDC UR4, c[0x0][0x154] ;  /* 0x0000550000047ab9 */ /* 0x000fe40000000800 */
[----:B------:R-:W-:Y:S01]  /*2fee0*/  FMUL R10, R4, UR4 ;  /* 0x00000004040a7c20 */ /* 0x000fe20008400000 */
[----:B------:R-:W-:Y:S02]  /*2fef0*/  ULDC.64 UR4, c[0x0][0x628] ;  /* 0x00018a0000047ab9 */ /* 0x000fe40000000a00 */
[----:B------:R-:W0:Y:S08]  /*2ff00*/  F2I.U32.TRUNC.NTZ R2, R2 ;  /* 0x0000000200027305 */ /* 0x000e30000020f000 */
[----:B------:R-:W2:Y:S01]  /*2ff10*/  F2I.U32.TRUNC.NTZ R10, R10 ;  /* 0x0000000a000a7305 */ /* 0x000ea2000020f000 */
[----:B0-----:R-:W-:-:S02]  /*2ff20*/  IADD3 R4, -R2, RZ, RZ ;  /* 0x000000ff02047210 */ /* 0x001fc40007ffe1ff */
[----:B------:R-:W-:-:S03]  /*2ff30*/  MOV R2, R14 ;  /* 0x0000000e00027202 */ /* 0x000fc60000000f00 */
[----:B-1----:R-:W-:Y:S02]  /*2ff40*/  IMAD R8, R3, R4, R8 ;  /* 0x0000000403087224 */ /* 0x002fe400078e0208 */
[----:B--2---:R-:W-:-:S04]  /*2ff50*/  IMAD.MOV R3, RZ, RZ, -R10 ;  /* 0x000000ffff037224 */ /* 0x004fc800078e0a0a */
[----:B---3--:R-:W-:Y:S01]  /*2ff60*/  @P1 IMAD R8, R12, R3, R5 ;  /* 0x000000030c081224 */ /* 0x008fe200078e0205 */
[----:B------:R-:W-:Y:S02]  /*2ff70*/  ISETP.NE.U32.AND P1, PT, RZ, UR4, PT ;  /* 0x00000004ff007c0c */ /* 0x000fe4000bf25070 */
[----:B------:R-:W-:Y:S02]  /*2ff80*/  MOV R3, R15 ;  /* 0x0000000f00037202 */ /* 0x000fe40000000f00 */
[----:B------:R-:W-:-:S13]  /*2ff90*/  ISETP.NE.AND.EX P1, PT, RZ, UR5, PT, P1 ;  /* 0x00000005ff007c0c */ /* 0x000fda000bf25310 */
[----:B------:R-:W-:Y:S05]  /*2ffa0*/  @!P1 BRA `(.L_x_554) ;  /* 0x0000000000289947 */ /* 0x000fea0003800000 */
[----:B------:R-:W-:Y:S02]  /*2ffb0*/  ULDC UR6, c[0x0][0x634] ;  /* 0x00018d0000067ab9 */ /* 0x000fe40000000800 */
[----:B------:R-:W-:-:S05]  /*2ffc0*/  IADD3 R3, P1, R14, UR6, RZ ;  /* 0x000000060e037c10 */ /* 0x000fca000ff3e0ff */
[----:B------:R-:W-:-:S04]  /*2ffd0*/  IMAD.X R11, RZ, RZ, R15, P1 ;  /* 0x000000ffff0b7224 */ /* 0x000fc800008e060f */
[----:B------:R-:W-:-:S04]  /*2ffe0*/  IMAD.WIDE.U32 R4, R11, UR4, RZ ;  /* 0x000000040b047c25 */ /* 0x000fc8000f8e00ff */
[----:B------:R-:W-:-:S04]  /*2fff0*/  IMAD.WIDE.U32 R4, P1, R3, UR5, R4 ;  /* 0x0000000503047c25 */ /* 0x000fc8000f820004 */
[----:B------:R-:W-:Y:S01]  /*30000*/  IMAD.WIDE.U32 R2, R3, UR4, RZ ;  /* 0x0000000403027c25 */ /* 0x000fe2000f8e00ff */
[----:B------:R-:W-:-:S04]  /*30010*/  MOV R2, R5 ;  /* 0x0000000500027202 */ /* 0x000fc80000000f00 */
[----:B------:R-:W-:Y:S02]  /*30020*/  IADD3 RZ, P3, R3, R4, RZ ;  /* 0x0000000403ff7210 */ /* 0x000fe40007f7e0ff */
[----:B------:R-:W-:-:S03]  /*30030*/  IADD3.X R3, RZ, RZ, RZ, P1, !PT ;  /* 0x000000ffff037210 */ /* 0x000fc60000ffe4ff */
[----:B------:R-:W-:-:S08]  /*30040*/  IMAD.WIDE.U32.X R2, R11, UR5, R2, P3 ;  /* 0x000000050b027c25 */ /* 0x000fd000098e0402 */
.L_x_554:
[--C-:B------:R-:W-:Y:S01]  /*30050*/  SHF.R.U64 R10, R2, UR7, R3.reuse ;  /* 0x00000007020a7c19 */ /* 0x100fe20008001203 */
[----:B------:R-:W-:Y:S01]  /*30060*/  ULDC.64 UR4, c[0x0][0x620] ;  /* 0x0001880000047ab9 */ /* 0x000fe20000000a00 */
[----:B------:R-:W-:Y:S01]  /*30070*/  SHF.R.U32.HI R2, RZ, UR7, R3 ;  /* 0x00000007ff027c19 */ /* 0x000fe20008011603 */
[----:B------:R-:W-:Y:S01]  /*30080*/  ULDC.64 UR6, c[0x0][0x640] ;  /* 0x0001900000067ab9 */ /* 0x000fe20000000a00 */
[----:B------:R-:W-:Y:S02]  /*30090*/  IADD3 R11, P1, RZ, -R10, RZ ;  /* 0x8000000aff0b7210 */ /* 0x000fe40007f3e0ff */
[----:B------:R-:W-:-:S03]  /*300a0*/  MOV R3, R15 ;  /* 0x0000000f00037202 */ /* 0x000fc60000000f00 */
[----:B------:R-:W-:Y:S01]  /*300b0*/  IMAD.X R2, RZ, RZ, ~R2, P1 ;  /* 0x000000ffff027224 */ /* 0x000fe200008e0e02 */
[----:B------:R-:W-:-:S03]  /*300c0*/  ISETP.NE.U32.AND P1, PT, RZ, UR6, PT ;  /* 0x00000006ff007c0c */ /* 0x000fc6000bf25070 */
[----:B------:R-:W-:Y:S01]  /*300d0*/  IMAD R2, R2, UR4, RZ ;  /* 0x0000000402027c24 */ /* 0x000fe2000f8e02ff */
[----:B------:R-:W-:-:S03]  /*300e0*/  ISETP.NE.AND.EX P1, PT, RZ, UR7, PT, P1 ;  /* 0x00000007ff007c0c */ /* 0x000fc6000bf25310 */
[----:B------:R-:W-:Y:S01]  /*300f0*/  IMAD R5, R11, UR5, R2 ;  /* 0x000000050b057c24 */ /* 0x000fe2000f8e0202 */
[----:B------:R-:W-:-:S05]  /*30100*/  MOV R2, R14 ;  /* 0x0000000e00027202 */ /* 0x000fca0000000f00 */
[----:B------:R-:W-:Y:S01]  /*30110*/  IMAD.WIDE.U32 R2, R11, UR4, R2 ;  /* 0x000000040b027c25 */ /* 0x000fe2000f8e0002 */
[----:B------:R-:W-:-:S03]  /*30120*/  ULDC UR4, c[0x0][0x618] ;  /* 0x0001860000047ab9 */ /* 0x000fc60000000800 */
[----:B------:R-:W-:-:S05]  /*30130*/  IMAD.IADD R3, R3, 0x1, R5 ;  /* 0x0000000103037824 */ /* 0x000fca00078e0205 */
[--C-:B------:R-:W-:Y:S02]  /*30140*/  SHF.R.U64 R11, R2, UR4, R3.reuse ;  /* 0x00000004020b7c19 */ /* 0x100fe40008001203 */
[----:B------:R-:W-:Y:S01]  /*30150*/  SHF.R.U32.HI R2, RZ, UR4, R3 ;  /* 0x00000004ff027c19 */ /* 0x000fe20008011603 */
[----:B------:R-:W-:-:S03]  /*30160*/  ULDC UR4, c[0x0][0x608] ;  /* 0x0001820000047ab9 */ /* 0x000fc60000000800 */
[--C-:B------:R-:W-:Y:S02]  /*30170*/  SHF.R.U64 R12, R11, UR4, R2.reuse ;  /* 0x000000040b0c7c19 */ /* 0x100fe40008001202 */
[----:B------:R-:W-:Y:S01]  /*30180*/  SHF.R.U32.HI R3, RZ, UR4, R2 ;  /* 0x00000004ff037c19 */ /* 0x000fe20008011602 */
[----:B------:R-:W-:-:S03]  /*30190*/  ULDC UR4, c[0x0][0x658] ;  /* 0x0001960000047ab9 */ /* 0x000fc60000000800 */
[--C-:B------:R-:W-:Y:S02]  /*301a0*/  SHF.R.U64 R13, R12, UR4, R3.reuse ;  /* 0x000000040c0d7c19 */ /* 0x100fe40008001203 */
[----:B------:R-:W-:Y:S02]  /*301b0*/  SHF.R.U32.HI R15, RZ, UR4, R3 ;  /* 0x00000004ff0f7c19 */ /* 0x000fe40008011603 */
[----:B------:R-:W-:Y:S02]  /*301c0*/  MOV R2, R13 ;  /* 0x0000000d00027202 */ /* 0x000fe40000000f00 */
[----:B------:R-:W-:Y:S01]  /*301d0*/  MOV R3, R15 ;  /* 0x0000000f00037202 */ /* 0x000fe20000000f00 */
[----:B------:R-:W-:Y:S06]  /*301e0*/  @!P1 BRA `(.L_x_555) ;  /* 0x0000000000289947 */ /* 0x000fec0003800000 */
        /* <DEDUP_REMOVED lines=10> */
.L_x_555:
[----:B------:R-:W-:Y:S01]  /*30290*/  ULDC UR4, c[0x0][0x648] ;  /* 0x0001920000047ab9 */ /* 0x000fe20000000800 */
[----:B------:R-:W-:Y:S01]  /*302a0*/  LOP3.LUT R12, R12, UR29, RZ, 0xc0, !PT ;  /* 0x0000001d0c0c7c12 */ /* 0x000fe2000f8ec0ff */
[----:B------:R-:W-:Y:S01]  /*302b0*/  UISETP.NE.AND UP0, UPT, UR38, URZ, UPT ;  /* 0x0000003f2600728c */ /* 0x000fe2000bf05270 */
[----:B------:R-:W-:Y:S01]  /*302c0*/  SHF.R.U64 R3, R2, UR4, R3 ;  /* 0x0000000402037c19 */ /* 0x000fe20008001203 */
[----:B------:R-:W-:Y:S01]  /*302d0*/  ULDC UR4, c[0x0][0x638] ;  /* 0x00018e0000047ab9 */ /* 0x000fe20000000800 */
[----:B------:R-:W-:-:S03]  /*302e0*/  MOV R4, 0x1 ;  /* 0x0000000100047802 */ /* 0x000fc60000000f00 */
[----:B------:R-:W-:Y:S01]  /*302f0*/  IMAD.MOV R2, RZ, RZ, -R3 ;  /* 0x000000ffff027224 */ /* 0x000fe200078e0a03 */
[----:B------:R-:W-:Y:S01]  /*30300*/  PLOP3.LUT P1, PT, PT, PT, UP0, 0x40, 0x0 ;  /* 0x000000000000781c */ /* 0x000fe20003f2e808 */
[----:B------:R-:W-:Y:S01]  /*30310*/  IMAD R5, R3, UR13, R12 ;  /* 0x0000000d03057c24 */ /* 0x000fe2000f8e020c */
[----:B------:R-:W-:Y:S01]  /*30320*/  PLOP3.LUT P3, PT, PT, PT, UP0, 0x40, 0x0 ;  /* 0x000000000000781c */ /* 0x000fe20003f6e808 */
[----:B------:R-:W-:Y:S01]  /*30330*/  IMAD R13, R2, UR4, R13 ;  /* 0x00000004020d7c24 */ /* 0x000fe2000f8e020d */
[----:B------:R-:W-:Y:S01]  /*30340*/  ULDC UR4, c[0x0][0x610] ;  /* 0x0001840000047ab9 */ /* 0x000fe20000000800 */
[----:B------:R-:W-:Y:S01]  /*30350*/  LOP3.LUT R2, R11, UR21, RZ, 0xc0, !PT ;  /* 0x000000150b027c12 */ /* 0x000fe2000f8ec0ff */
[----:B------:R-:W-:Y:S01]  /*30360*/  IMAD R8, R5, UR4, R8 ;  /* 0x0000000405087c24 */ /* 0x000fe2000f8e0208 */
[----:B------:R-:W-:-:S03]  /*30370*/  ULDC UR4, c[0x0][0x600] ;  /* 0x0001800000047ab9 */ /* 0x000fc60000000800 */
[----:B------:R-:W-:-:S05]  /*30380*/  IMAD R13, R13, UR4, R2 ;  /* 0x000000040d0d7c24 */ /* 0x000fca000f8e0202 */
[----:B------:R-:W-:Y:S02]  /*30390*/  SEL R2, R13, R8, P1 ;  /* 0x000000080d027207 */ /* 0x000fe40000800000 */
[----:B------:R-:W-:-:S07]  /*303a0*/  SEL R3, R8, R13, P3 ;  /* 0x0000000d08037207 */ /* 0x000fce0001800000 */
.L_x_553:
[----:B------:R-:W-:Y:S05]  /*303b0*/  BSYNC B1 ;  /* 0x0000000000017941 */ /* 0x000fea0003800000 */
.L_x_552:
[----:B------:R-:W-:-:S13]  /*303c0*/  LOP3.LUT P1, RZ, R4, 0xff, RZ, 0xc0, !PT ;  /* 0x000000ff04ff7812 */ /* 0x000fda000782c0ff */
[----:B------:R-:W-:Y:S05]  /*303d0*/  @P1 BRA `(.L_x_556) ;  /* 0xfffffff000a01947 */ /* 0x000fea000383ffff */
[----:B------:R-:W-:Y:S05]  /*303e0*/  BSYNC B0 ;  /* 0x0000000000007941 */ /* 0x000fea0003800000 */
.L_x_544:
[----:B------:R-:W-:-:S03]  /*303f0*/  UMOV UR4, 0xffffffff ;  /* 0xffffffff00047882 */ /* 0x000fc60000000000 */
[----:B------:R-:W-:Y:S05]  /*30400*/  BRA.DIV UR4, `(.L_x_557) ;  /* 0x0000000604407947 */ /* 0x000fea000b800000 */
[----:B------:R-:W-:-:S13]  /*30410*/  ELECT P6, URZ, PT ;  /* 0x00000000003f782f */ /* 0x000fda00038c0000 */
.L_x_572:
[----:B------:R-:W-:Y:S04]  /*30420*/  BSSY B0, `(.L_x_558) ;  /* 0x0000035000007945 */ /* 0x000fe80003800000 */
[----:B------:R-:W-:Y:S05]  /*30430*/  @!P6 BRA `(.L_x_559) ;  /* 0x0000000000cce947 */ /* 0x000fea0003800000 */
[----:B------:R-:W-:-:S04]  /*30440*/  ULOP3.LUT UR4, UR37, 0x2, URZ, 0xfc, !UPT ;  /* 0x0000000225047892 */ /* 0x000fc8000f8efc3f */
[----:B------:R-:W-:-:S06]  /*30450*/  UISETP.NE.AND UP0, UPT, UR4, 0x3, UPT ;  /* 0x000000030400788c */ /* 0x000fcc000bf05270 */
[----:B------:R-:W-:-:S13]  /*30460*/  PLOP3.LUT P0, PT, PT, PT, UP0, 0x80, 0x0 ;  /* 0x000000000000781c */ /* 0x000fda0003f0f008 */
[----:B------:R-:W-:Y:S05]  /*30470*/  @!P0 BRA `(.L_x_560) ;  /* 0x0000000000048947 */ /* 0x000fea0003800000 */
[----:B------:R-:W-:Y:S01]  /*30480*/  BPT.TRAP 0x1 ;  /* 0x000000040000795c */ /* 0x000fe20000300000 */
.L_x_560:
[----:B------:R-:W0:Y:S01]  /*30490*/  S2R R3, SR_CgaCtaId ;  /* 0x0000000000037919 */ /* 0x000e220000008800 */
[----:B------:R-:W-:-:S04]  /*304a0*/  MOV R2, 0x400 ;  /* 0x0000040000027802 */ /* 0x000fc80000000f00 */
[----:B0-----:R-:W-:Y:S02]  /*304b0*/  LEA R2, R3, R2, 0x18 ;  /* 0x0000000203027211 */ /* 0x001fe400078ec0ff */
[----:B------:R-:W-:Y:S02]  /*304c0*/  SHF.L.U32 R3, R0, 0x1f, RZ ;  /* 0x0000001f00037819 */ /* 0x000fe400000006ff */
[----:B------:R-:W-:-:S05]  /*304d0*/  IADD3 R2, R2, 0x28, RZ ;  /* 0x0000002802027810 */ /* 0x000fca0007ffe0ff */
[----:B------:R-:W-:-:S04]  /*304e0*/  IMAD R4, R7, 0x8, R2 ;  /* 0x0000000807047824 */ /* 0x000fc800078e0202 */
[----:B------:R-:W0:Y:S02]  /*304f0*/  SYNCS.PHASECHK.TRANS64.TRYWAIT P0, [R4+URZ], R3 ;  /* 0x00000003040075a7 */ /* 0x000e24000800017f */
[----:B0-----:R-:W-:Y:S05]  /*30500*/  @!P0 BRA `(.L_x_561) ;  /* 0x0000000400208947 */ /* 0x001fea0003800000 */
.L_x_573:
[----:B------:R-:W-:-:S04]  /*30510*/  IADD3 R7, R7, 0x1, RZ ;  /* 0x0000000107077810 */ /* 0x000fc80007ffe0ff */
[----:B------:R-:W-:-:S04]  /*30520*/  ISETP.NE.AND P0, PT, R7, 0x5, PT ;  /* 0x000000050700780c */ /* 0x000fc80003f05270 */
[----:B0-----:R-:W-:Y:S02]  /*30530*/  SEL R3, RZ, 0x1, P0 ;  /* 0x00000001ff037807 */ /* 0x001fe40000000000 */
[----:B------:R-:W-:Y:S02]  /*30540*/  SEL R7, R7, RZ, P0 ;  /* 0x000000ff07077207 */ /* 0x000fe40000000000 */
[----:B------:R-:W-:Y:S02]  /*30550*/  LOP3.LUT R4, R0, R3, RZ, 0x3c, !PT ;  /* 0x0000000300047212 */ /* 0x000fe400078e3cff */
[----:B------:R-:W-:Y:S02]  /*30560*/  LEA R3, R7, R2, 0x3 ;  /* 0x0000000207037211 */ /* 0x000fe400078e18ff */
[----:B------:R-:W-:-:S04]  /*30570*/  SHF.L.U32 R0, R4, 0x1f, RZ ;  /* 0x0000001f04007819 */ /* 0x000fc800000006ff */
[----:B------:R-:W0:Y:S02]  /*30580*/  SYNCS.PHASECHK.TRANS64.TRYWAIT P0, [R3+URZ], R0 ;  /* 0x00000000030075a7 */ /* 0x000e24000800017f */
[----:B0-----:R-:W-:Y:S05]  /*30590*/  @!P0 BRA `(.L_x_562) ;  /* 0x0000000400108947 */ /* 0x001fea0003800000 */
.L_x_574:
[----:B0-----:R-:W-:-:S05]  /*305a0*/  VIADD R0, R7, 0x1 ;  /* 0x0000000107007836 */ /* 0x001fca0000000000 */
[----:B------:R-:W-:-:S04]  /*305b0*/  ISETP.NE.AND P0, PT, R0, 0x5, PT ;  /* 0x000000050000780c */ /* 0x000fc80003f05270 */
[----:B------:R-:W-:Y:S02]  /*305c0*/  SEL R3, RZ, 0x1, P0 ;  /* 0x00000001ff037807 */ /* 0x000fe40000000000 */
[----:B------:R-:W-:Y:S02]  /*305d0*/  SEL R5, R0, RZ, P0 ;  /* 0x000000ff00057207 */ /* 0x000fe40000000000 */
[----:B------:R-:W-:Y:S02]  /*305e0*/  LOP3.LUT R4, R4, R3, RZ, 0x3c, !PT ;  /* 0x0000000304047212 */ /* 0x000fe400078e3cff */
[----:B------:R-:W-:Y:S02]  /*305f0*/  LEA R3, R5, R2, 0x3 ;  /* 0x0000000205037211 */ /* 0x000fe400078e18ff */
[----:B------:R-:W-:-:S04]  /*30600*/  SHF.L.U32 R0, R4, 0x1f, RZ ;  /* 0x0000001f04007819 */ /* 0x000fc800000006ff */
[----:B------:R-:W0:Y:S02]  /*30610*/  SYNCS.PHASECHK.TRANS64.TRYWAIT P0, [R3+URZ], R0 ;  /* 0x00000000030075a7 */ /* 0x000e24000800017f */
[----:B0-----:R-:W-:Y:S05]  /*30620*/  @!P0 BRA `(.L_x_563) ;  /* 0x0000000400008947 */ /* 0x001fea0003800000 */
.L_x_575:
[----:B0-----:R-:W-:-:S04]  /*30630*/  IADD3 R0, R5, 0x1, RZ ;  /* 0x0000000105007810 */ /* 0x001fc80007ffe0ff */
[----:B------:R-:W-:-:S04]  /*30640*/  ISETP.NE.AND P0, PT, R0, 0x5, PT ;  /* 0x000000050000780c */ /* 0x000fc80003f05270 */
[----:B------:R-:W-:Y:S02]  /*30650*/  SEL R3, RZ, 0x1, P0 ;  /* 0x00000001ff037807 */ /* 0x000fe40000000000 */
[----:B------:R-:W-:Y:S02]  /*30660*/  SEL R5, R0, RZ, P0 ;  /* 0x000000ff00057207 */ /* 0x000fe40000000000 */
[----:B------:R-:W-:-:S03]  /*30670*/  LOP3.LUT R7, R4, R3, RZ, 0x3c, !PT ;  /* 0x0000000304077212 */ /* 0x000fc600078e3cff */
[----:B------:R-:W-:Y:S01]  /*30680*/  IMAD R3, R5, 0x8, R2 ;  /* 0x0000000805037824 */ /* 0x000fe200078e0202 */
[----:B------:R-:W-:-:S04]  /*30690*/  SHF.L.U32 R0, R7, 0x1f, RZ ;  /* 0x0000001f07007819 */ /* 0x000fc800000006ff */
[----:B------:R-:W0:Y:S02]  /*306a0*/  SYNCS.PHASECHK.TRANS64.TRYWAIT P0, [R3+URZ], R0 ;  /* 0x00000000030075a7 */ /* 0x000e24000800017f */
[----:B0-----:R-:W-:Y:S05]  /*306b0*/  @!P0 BRA `(.L_x_564) ;  /* 0x0000000000f08947 */ /* 0x001fea0003800000 */
.L_x_576:
[----:B0-----:R-:W-:-:S04]  /*306c0*/  IADD3 R0, R5, 0x1, RZ ;  /* 0x0000000105007810 */ /* 0x001fc80007ffe0ff */
[----:B------:R-:W-:-:S04]  /*306d0*/  ISETP.NE.AND P0, PT, R0, 0x5, PT ;  /* 0x000000050000780c */ /* 0x000fc80003f05270 */
[----:B------:R-:W-:Y:S02]  /*306e0*/  SEL R4, RZ, 0x1, P0 ;  /* 0x00000001ff047807 */ /* 0x000fe40000000000 */
[----:B------:R-:W-:Y:S02]  /*306f0*/  SEL R3, R0, RZ, P0 ;  /* 0x000000ff00037207 */ /* 0x000fe40000000000 */
[----:B------:R-:W-:Y:S02]  /*30700*/  LOP3.LUT R0, R7, R4, RZ, 0x3c, !PT ;  /* 0x0000000407007212 */ /* 0x000fe400078e3cff */
[----:B------:R-:W-:Y:S02]  /*30710*/  LEA R3, R3, R2, 0x3 ;  /* 0x0000000203037211 */ /* 0x000fe400078e18ff */
[----:B------:R-:W-:-:S07]  /*30720*/  SHF.L.U32 R0, R0, 0x1f, RZ ;  /* 0x0000001f00007819 */ /* 0x000fce00000006ff */
.L_x_565:
[----:B0-----:R0:W1:Y:S02]  /*30730*/  SYNCS.PHASECHK.TRANS64.TRYWAIT P0, [R3+URZ], R0 ;  /* 0x00000000030075a7 */ /* 0x001064000800017f */
[----:B-1----:R-:W-:Y:S05]  /*30740*/  @!P0 NANOSLEEP.SYNCS 0x989680 ;  /* 0x009896800000895d */ /* 0x002fea0003900000 */
[----:B------:R-:W1:Y:S02]  /*30750*/  @!P0 SYNCS.PHASECHK.TRANS64 P0, [R3+URZ], R0 ;  /* 0x00000000030085a7 */ /* 0x000e64000800007f */
[----:B-1----:R-:W-:Y:S05]  /*30760*/  @!P0 BRA `(.L_x_565) ;  /* 0xfffffffc00f08947 */ /* 0x002fea000383ffff */
.L_x_559:
[----:B------:R-:W-:Y:S05]  /*30770*/  BSYNC B0 ;  /* 0x0000000000007941 */ /* 0x000fea0003800000 */
.L_x_558:
[----:B------:R-:W-:Y:S05]  /*30780*/  EXIT ;  /* 0x000000000000794d */ /* 0x000fea0003800000 */
.L_x_17:
[----:B-1----:R1:W4:Y:S02]  /*30790*/  SYNCS.PHASECHK.TRANS64.TRYWAIT P1, [R3+URZ], R0 ;  /* 0x00000000030075a7 */ /* 0x002324000802017f */
[----:B----4-:R-:W-:Y:S05]  /*307a0*/  @!P1 NANOSLEEP.SYNCS 0x989680 ;  /* 0x009896800000995d */ /* 0x010fea0003900000 */
[----:B------:R-:W4:Y:S02]  /*307b0*/  @!P1 SYNCS.PHASECHK.TRANS64 P1, [R3+URZ], R0 ;  /* 0x00000000030095a7 */ /* 0x000f24000802007f */
[----:B----4-:R-:W-:Y:S05]  /*307c0*/  @!P1 BRA `(.L_x_17) ;  /* 0xfffffffc00f09947 */ /* 0x010fea000383ffff */
[----:B------:R-:W-:Y:S05]  /*307d0*/  BRA `(.L_x_16) ;  /* 0xfffffd0c00187947 */ /* 0x000fea000383ffff */
.L_x_22:
[----:B-1----:R-:W-:-:S04]  /*307e0*/  IMAD.U32 R4, RZ, RZ, UR10 ;  /* 0x0000000aff047e24 */ /* 0x002fc8000f8e00ff */
[----:B------:R1:W2:Y:S03]  /*307f0*/  SYNCS.PHASECHK.TRANS64.TRYWAIT P1, [R4+URZ], R3 ;  /* 0x00000003040075a7 */ /* 0x0002a6000802017f */
[----:B--2---:R-:W-:Y:S05]  /*30800*/  @!P1 NANOSLEEP.SYNCS 0x989680 ;  /* 0x009896800000995d */ /* 0x004fea0003900000 */
[----:B------:R-:W2:Y:S02]  /*30810*/  @!P1 SYNCS.PHASECHK.TRANS64 P1, [R4+URZ], R3 ;  /* 0x00000003040095a7 */ /* 0x000ea4000802007f */
[----:B--2---:R-:W-:Y:S05]  /*30820*/  @!P1 BRA `(.L_x_22) ;  /* 0xfffffffc00ec9947 */ /* 0x004fea000383ffff */
[----:B------:R-:W-:Y:S05]  /*30830*/  BRA `(.L_x_21) ;  /* 0xfffffe0000787947 */ /* 0x000fea000383ffff */
.L_x_545:
[----:B------:R-:W-:Y:S01]  /*30840*/  BSSY B1, `(.L_x_566) ;  /* 0x0000006000017945 */ /* 0x000fe20003800000 */
[----:B------:R-:W-:-:S07]  /*30850*/  MOV R15, 0xffffffff ;  /* 0xffffffff000f7802 */ /* 0x000fce0000000f00 */
[----:B------:R-:W-:Y:S05]  /*30860*/  WARPSYNC.COLLECTIVE R15, `(.L_x_567) ;  /* 0x000000000f0c7348 */ /* 0x000fea0003c00000 */
[----:B------:R-:W-:Y:S02]  /*30870*/  ELECT P6, UR62, PT ;  /* 0x00000000003e782f */ /* 0x000fe400038c0000 */
[----:B------:R-:W-:Y:S01]  /*30880*/  MOV R14, UR62 ;  /* 0x0000003e000e7c02 */ /* 0x000fe20008000f00 */
[----:B------:R-:W-:Y:S10]  /*30890*/  ENDCOLLECTIVE ;  /* 0x000000000000791b */ /* 0x000ff40003800000 */
.L_x_567:
[----:B------:R-:W-:Y:S05]  /*308a0*/  BSYNC B1 ;  /* 0x0000000000017941 */ /* 0x000fea0003800000 */
.L_x_566:
[----:B------:R-:W-:Y:S05]  /*308b0*/  BRA `(.L_x_568) ;  /* 0xffffffec00747947 */ /* 0x000fea000383ffff */
.L_x_548:
[----:B-1----:R1:W2:Y:S02]  /*308c0*/  SYNCS.PHASECHK.TRANS64.TRYWAIT P1, [R14+URZ+0x28], R11 ;  /* 0x0000280b0e0075a7 */ /* 0x0022a4000802017f */
[----:B--2---:R-:W-:Y:S05]  /*308d0*/  @!P1 NANOSLEEP.SYNCS 0x989680 ;  /* 0x009896800000995d */ /* 0x004fea0003900000 */
[----:B------:R-:W2:Y:S02]  /*308e0*/  @!P1 SYNCS.PHASECHK.TRANS64 P1, [R14+URZ+0x28], R11 ;  /* 0x0000280b0e0095a7 */ /* 0x000ea4000802007f */
[----:B--2---:R-:W-:Y:S05]  /*308f0*/  @!P1 BRA `(.L_x_548) ;  /* 0xfffffffc00f09947 */ /* 0x004fea000383ffff */
[----:B------:R-:W-:Y:S05]  /*30900*/  BRA `(.L_x_569) ;  /* 0xffffffec00a87947 */ /* 0x000fea000383ffff */
.L_x_557:
[----:B------:R-:W-:Y:S01]  /*30910*/  BSSY B0, `(.L_x_570) ;  /* 0x0000006000007945 */ /* 0x000fe20003800000 */
[----:B------:R-:W-:-:S07]  /*30920*/  MOV R15, 0xffffffff ;  /* 0xffffffff000f7802 */ /* 0x000fce0000000f00 */
[----:B------:R-:W-:Y:S05]  /*30930*/  WARPSYNC.COLLECTIVE R15, `(.L_x_571) ;  /* 0x000000000f0c7348 */ /* 0x000fea0003c00000 */
[----:B------:R-:W-:Y:S02]  /*30940*/  ELECT P6, UR62, PT ;  /* 0x00000000003e782f */ /* 0x000fe400038c0000 */
[----:B------:R-:W-:Y:S01]  /*30950*/  MOV R14, UR62 ;  /* 0x0000003e000e7c02 */ /* 0x000fe20008000f00 */
[----:B------:R-:W-:Y:S10]  /*30960*/  ENDCOLLECTIVE ;  /* 0x000000000000791b */ /* 0x000ff40003800000 */
.L_x_571:
[----:B------:R-:W-:Y:S05]  /*30970*/  BSYNC B0 ;  /* 0x0000000000007941 */ /* 0x000fea0003800000 */
.L_x_570:
[----:B------:R-:W-:Y:S05]  /*30980*/  BRA `(.L_x_572) ;  /* 0xfffffff800a47947 */ /* 0x000fea000383ffff */
.L_x_561:
[----:B0-----:R0:W1:Y:S02]  /*30990*/  SYNCS.PHASECHK.TRANS64.TRYWAIT P0, [R4+URZ], R3 ;  /* 0x00000003040075a7 */ /* 0x001064000800017f */
[----:B-1----:R-:W-:Y:S05]  /*309a0*/  @!P0 NANOSLEEP.SYNCS 0x989680 ;  /* 0x009896800000895d */ /* 0x002fea0003900000 */
[----:B------:R-:W1:Y:S02]  /*309b0*/  @!P0 SYNCS.PHASECHK.TRANS64 P0, [R4+URZ], R3 ;  /* 0x00000003040085a7 */ /* 0x000e64000800007f */
[----:B-1----:R-:W-:Y:S05]  /*309c0*/  @!P0 BRA `(.L_x_561) ;  /* 0xfffffffc00f08947 */ /* 0x002fea000383ffff */
[----:B------:R-:W-:Y:S05]  /*309d0*/  BRA `(.L_x_573) ;  /* 0xfffffff800cc7947 */ /* 0x000fea000383ffff */
.L_x_562:
[----:B0-----:R0:W1:Y:S02]  /*309e0*/  SYNCS.PHASECHK.TRANS64.TRYWAIT P0, [R3+URZ], R0 ;  /* 0x00000000030075a7 */ /* 0x001064000800017f */
[----:B-1----:R-:W-:Y:S05]  /*309f0*/  @!P0 NANOSLEEP.SYNCS 0x989680 ;  /* 0x009896800000895d */ /* 0x002fea0003900000 */
[----:B------:R-:W1:Y:S02]  /*30a00*/  @!P0 SYNCS.PHASECHK.TRANS64 P0, [R3+URZ], R0 ;  /* 0x00000000030085a7 */ /* 0x000e64000800007f */
[----:B-1----:R-:W-:Y:S05]  /*30a10*/  @!P0 BRA `(.L_x_562) ;  /* 0xfffffffc00f08947 */ /* 0x002fea000383ffff */
[----:B------:R-:W-:Y:S05]  /*30a20*/  BRA `(.L_x_574) ;  /* 0xfffffff800dc7947 */ /* 0x000fea000383ffff */
.L_x_563:
[----:B0-----:R0:W1:Y:S02]  /*30a30*/  SYNCS.PHASECHK.TRANS64.TRYWAIT P0, [R3+URZ], R0 ;  /* 0x00000000030075a7 */ /* 0x001064000800017f */
[----:B-1----:R-:W-:Y:S05]  /*30a40*/  @!P0 NANOSLEEP.SYNCS 0x989680 ;  /* 0x009896800000895d */ /* 0x002fea0003900000 */
[----:B------:R-:W1:Y:S02]  /*30a50*/  @!P0 SYNCS.PHASECHK.TRANS64 P0, [R3+URZ], R0 ;  /* 0x00000000030085a7 */ /* 0x000e64000800007f */
[----:B-1----:R-:W-:Y:S05]  /*30a60*/  @!P0 BRA `(.L_x_563) ;  /* 0xfffffffc00f08947 */ /* 0x002fea000383ffff */
[----:B------:R-:W-:Y:S05]  /*30a70*/  BRA `(.L_x_575) ;  /* 0xfffffff800ec7947 */ /* 0x000fea000383ffff */
.L_x_564:
[----:B0-----:R0:W1:Y:S02]  /*30a80*/  SYNCS.PHASECHK.TRANS64.TRYWAIT P0, [R3+URZ], R0 ;  /* 0x00000000030075a7 */ /* 0x001064000800017f */
[----:B-1----:R-:W-:Y:S05]  /*30a90*/  @!P0 NANOSLEEP.SYNCS 0x989680 ;  /* 0x009896800000895d */ /* 0x002fea0003900000 */
[----:B------:R-:W1:Y:S02]  /*30aa0*/  @!P0 SYNCS.PHASECHK.TRANS64 P0, [R3+URZ], R0 ;  /* 0x00000000030085a7 */ /* 0x000e64000800007f */
[----:B-1----:R-:W-:Y:S05]  /*30ab0*/  @!P0 BRA `(.L_x_564) ;  /* 0xfffffffc00f08947 */ /* 0x002fea000383ffff */
[----:B------:R-:W-:Y:S05]  /*30ac0*/  BRA `(.L_x_576) ;  /* 0xfffffff800fc7947 */ /* 0x000fea000383ffff */
.L_x_577:
[----:B------:R-:W-:-:S00]  /*30ad0*/  BRA `(.L_x_577) ;  /* 0xfffffffc00fc7947 */ /* 0x000fc0000383ffff */
[----:B------:R-:W-:-:S00]  /*30ae0*/  NOP ;  /* 0x0000000000007918 */ /* 0x000fc00000000000 */
        /* <DEDUP_REMOVED lines=9> */
.L_x_578:


//--------------------- .nv.global.init           --------------------------
	.section	.nv.global.init,"aw",@progbits
.nv.global.init:
	.type		$str$22,@object
	.size		$str$22,($str$23 - $str$22)
$str$22:
        /*0000*/ 	.byte	0x6b, 0x5f, 0x74, 0x69, 0x6c, 0x65, 0x5f, 0x63, 0x6f, 0x75, 0x6e, 0x74, 0x20, 0x3e, 0x3d, 0x20
        /*0010*/ 	.byte	0x31, 0x00
	.type		$str$23,@object
	.size		$str$23,(__unnamed_1 - $str$23)
$str$23:
        /*0012*/ 	.byte	0x2f, 0x74, 0x6d, 0x70, 0x2f, 0x63, 0x75, 0x74, 0x6c, 0x61, 0x73, 0x73, 0x5f, 0x73, 0x77, 0x65
        /*0022*/ 	.byte	0x65, 0x70, 0x5f, 0x73, 0x72, 0x63, 0x2f, 0x69, 0x6e, 0x63, 0x6c, 0x75, 0x64, 0x65, 0x2f, 0x63
        /*0032*/ 	.byte	0x75, 0x74, 0x6c, 0x61, 0x73, 0x73, 0x2f, 0x67, 0x65, 0x6d, 0x6d, 0x2f, 0x63, 0x6f, 0x6c, 0x6c
        /*0042*/ 	.byte	0x65, 0x63, 0x74, 0x69, 0x76, 0x65, 0x2f, 0x73, 0x6d, 0x39, 0x30, 0x5f, 0x6d, 0x6d, 0x61, 0x5f
        /*0052*/ 	.byte	0x74, 0x6d, 0x61, 0x5f, 0x67, 0x6d, 0x6d, 0x61, 0x5f, 0x73, 0x73, 0x5f, 0x77, 0x61, 0x72, 0x70
        /*0062*/ 	.byte	0x73, 0x70, 0x65, 0x63, 0x69, 0x61, 0x6c, 0x69, 0x7a, 0x65, 0x64, 0x2e, 0x68, 0x70, 0x70, 0x00
	.type		__unnamed_1,@object
	.size		__unnamed_1,(.L_0 - __unnamed_1)
__unnamed_1:
        /* <DEDUP_REMOVED lines=176> */
        /*0b72*/ 	.byte	0x6e, 0x74, 0x69, 0x74, 0x79, 0x5d, 0x00
.L_0:


//--------------------- .nv.shared._ZN7cutlass13device_kernelINS_4gemm6kernel13GemmUniversalIN4cute5tupleIJiiiiEEENS1_10collective13CollectiveMmaINS1_34MainloopSm90TmaGmmaWarpSpecializedILi5ENS5_IJNS4_1CILi1EEESB_SB_EEENS1_35KernelTmaWarpSpecializedCooperativeEEENS5_IJNSA_ILi256EEESF_NSA_ILi128EEEEEEfNS5_IJlSB_lEEEfSI_NS4_8TiledMMAINS4_8MMA_AtomIJNS4_4SM904GMMA30MMA_64x256x8_F32TF32TF32_SS_TNILNSM_7ScaleInE1ELSO_1EEEEEENS4_6LayoutINS5_IJNSA_ILi2EEESB_SB_EEENS5_IJSB_NSA_ILi0EEESU_EEEEENS5_IJNS4_10UnderscoreESX_SX_EEEEENS4_13SM90_TMA_LOADENS4_14ComposedLayoutINS4_7SwizzleILi3ELi4ELi3EEENS4_18smem_ptr_flag_bitsILi32EEENSR_INS5_IJNSA_ILi8EEENSA_ILi32EEEEEENS5_IJS17_SB_EEEEEEEvNS4_8identityES10_S1B_vS1C_EENS_8epilogue10collective6detail29Sm90TmaWarpSpecializedAdapterINS1F_15DefaultEpilogueIfSI_SI_NS1E_6thread17LinearCombinationIfLi1EffLNS1J_9ScaleType4KindE0ELNS_15FloatRoundStyleE2EfEENS1_15EpilogueDefaultEEEEEvvEEEEvNT_6ParamsE --------------------------
	.section	.nv.shared._ZN7cutlass13device_kernelINS_4gemm6kernel13GemmUniversalIN4cute5tupleIJiiiiEEENS1_10collective13CollectiveMmaINS1_34MainloopSm90TmaGmmaWarpSpecializedILi5ENS5_IJNS4_1CILi1EEESB_SB_EEENS1_35KernelTmaWarpSpecializedCooperativeEEENS5_IJNSA_ILi256EEESF_NSA_ILi128EEEEEEfNS5_IJlSB_lEEEfSI_NS4_8TiledMMAINS4_8MMA_AtomIJNS4_4SM904GMMA30MMA_64x256x8_F32TF32TF32_SS_TNILNSM_7ScaleInE1ELSO_1EEEEEENS4_6LayoutINS5_IJNSA_ILi2EEESB_SB_EEENS5_IJSB_NSA_ILi0EEESU_EEEEENS5_IJNS4_10UnderscoreESX_SX_EEEEENS4_13SM90_TMA_LOADENS4_14ComposedLayoutINS4_7SwizzleILi3ELi4ELi3EEENS4_18smem_ptr_flag_bitsILi32EEENSR_INS5_IJNSA_ILi8EEENSA_ILi32EEEEEENS5_IJS17_SB_EEEEEEEvNS4_8identityES10_S1B_vS1C_EENS_8epilogue10collective6detail29Sm90TmaWarpSpecializedAdapterINS1F_15DefaultEpilogueIfSI_SI_NS1E_6thread17LinearCombinationIfLi1EffLNS1J_9ScaleType4KindE0ELNS_15FloatRoundStyleE2EfEENS1_15EpilogueDefaultEEEEEvvEEEEvNT_6ParamsE,"aw",@nobits
	.sectionflags	@""
	.align	16
	.zero		1024


//--------------------- .nv.shared.reserved.0     --------------------------
	.section	.nv.shared.reserved.0,"aw",@nobits
	.weak		__nv_reservedSMEM_offset_0_alias
	.size		__nv_reservedSMEM_offset_0_alias, 0, 0
	.other		__nv_reservedSMEM_offset_0_alias,@"STO_CUDA_RESERVED_SHARED STV_DEFAULT"
__nv_reservedSMEM_offset_0_alias:
	.zero		0


//--------------------- .nv.global                --------------------------
	.section	.nv.global,"aw",@nobits
.nv.global:
	.type		_ZN40_INTERNAL_a628f77e_4_k_cu_83473d4e_209924cute1_E,@object
	.size		_ZN40_INTERNAL_a628f77e_4_k_cu_83473d4e_209924cute1_E,(_ZN40_INTERNAL_a628f77e_4_k_cu_83473d4e_209924cuda3std3__45__cpo6cbeginE - _ZN40_INTERNAL_a628f77e_4_k_cu_83473d4e_209924cute1_E)
_ZN40_INTERNAL_a628f77e_4_k_cu_83473d4e_209924cute1_E:
	.zero		1
	.type		_ZN40_INTERNAL_a628f77e_4_k_cu_83473d4e_209924cuda3std3__45__cpo6cbeginE,@object
	.size		_ZN40_INTERNAL_a628f77e_4_k_cu_83473d4e_209924cuda3std3__45__cpo6cbeginE,(_ZN40_INTERNAL_a628f77e_4_k_cu_83473d4e_209924cuda3std3__48in_placeE - _ZN40_INTERNAL_a628f77e_4_k_cu_83473d4e_209924cuda3std3__45__cpo6cbeginE)
_ZN40_INTERNAL_a628f77e_4_k_cu_83473d4e_209924cuda3std3__45__cpo6cbeginE:
	.zero		1
	.type		_ZN40_INTERNAL_a628f77e_4_k_cu_83473d4e_209924cuda3std3__48in_placeE,@object
	.size		_ZN40_INTERNAL_a628f77e_4_k_cu_83473d4e_209924cuda3std3__48in_placeE,(_ZN40_INTERNAL_a628f77e_4_k_cu_83473d4e_209924cuda3std6ranges3__45__cpo9iter_moveE - _ZN40_INTERNAL_a628f77e_4_k_cu_83473d4e_209924cuda3std3__48in_placeE)
_ZN40_INTERNAL_a628f77e_4_k_cu_83473d4e_209924cuda3std3__48in_placeE:
	.zero		1
	.type		_ZN40_INTERNAL_a628f77e_4_k_cu_83473d4e_209924cuda3std6ranges3__45__cpo9iter_moveE,@object
	.size		_ZN40_INTERNAL_a628f77e_4_k_cu_83473d4e_209924cuda3std6ranges3__45__cpo9iter_moveE,(_ZN40_INTERNAL_a628f77e_4_k_cu_83473d4e_209924cuda3std3__45__cpo5beginE - _ZN40_INTERNAL_a628f77e_4_k_cu_83473d4e_209924cuda3std6ranges3__45__cpo9iter_moveE)
_ZN40_INTERNAL_a628f77e_4_k_cu_83473d4e_209924cuda3std6ranges3__45__cpo9iter_moveE:
	.zero		1
	.type		_ZN40_INTERNAL_a628f77e_4_k_cu_83473d4e_209924cuda3std3__45__cpo5beginE,@object
	.size		_ZN40_INTERNAL_a628f77e_4_k_cu_83473d4e_209924cuda3std3__45__cpo5beginE,(_ZN40_INTERNAL_a628f77e_4_k_cu_83473d4e_209924cuda3std3__442_GLOBAL__N__a628f77e_4_k_cu_83473d4e_209926ignoreE - _ZN40_INTERNAL_a628f77e_4_k_cu_83473d4e_209924cuda3std3__45__cpo5beginE)
_ZN40_INTERNAL_a628f77e_4_k_cu_83473d4e_209924cuda3std3__45__cpo5beginE:
	.zero		1
	.type		_ZN40_INTERNAL_a628f77e_4_k_cu_83473d4e_209924cuda3std3__442_GLOBAL__N__a628f77e_4_k_cu_83473d4e_209926ignoreE,@object
	.size		_ZN40_INTERNAL_a628f77e_4_k_cu_83473d4e_209924cuda3std3__442_GLOBAL__N__a628f77e_4_k_cu_83473d4e_209926ignoreE,(_ZN40_INTERNAL_a628f77e_4_k_cu_83473d4e_209924cute7productE - _ZN40_INTERNAL_a628f77e_4_k_cu_83473d4e_209924cuda3std3__442_GLOBAL__N__a628f77e_4_k_cu_83473d4e_209926ignoreE)
_ZN40_INTERNAL_a628f77e_4_k_cu_83473d4e_209924cuda3std3__442_GLOBAL__N__a628f77e_4_k_cu_83473d4e_209926ignoreE:
	.zero		1
	.type		_ZN40_INTERNAL_a628f77e_4_k_cu_83473d4e_209924cute7productE,@object
	.size		_ZN40_INTERNAL_a628f77e_4_k_cu_83473d4e_209924cute7productE,(_ZN40_INTERNAL_a628f77e_4_k_cu_83473d4e_209924cuda3std3__45__cpo3endE - _ZN40_INTERNAL_a628f77e_4_k_cu_83473d4e_209924cute7productE)
_ZN40_INTERNAL_a628f77e_4_k_cu_83473d4e_209924cute7productE:
	.zero		1
	.type		_ZN40_INTERNAL_a628f77e_4_k_cu_83473d4e_209924cuda3std3__45__cpo3endE,@object
	.size		_ZN40_INTERNAL_a628f77e_4_k_cu_83473d4e_209924cuda3std3__45__cpo3endE,(_ZN40_INTERNAL_a628f77e_4_k_cu_83473d4e_209924cuda3std3__419piecewise_constructE - _ZN40_INTERNAL_a628f77e_4_k_cu_83473d4e_209924cuda3std3__45__cpo3endE)
_ZN40_INTERNAL_a628f77e_4_k_cu_83473d4e_209924cuda3std3__45__cpo3endE:
	.zero		1
	.type		_ZN40_INTERNAL_a628f77e_4_k_cu_83473d4e_209924cuda3std3__419piecewise_constructE,@object
	.size		_ZN40_INTERNAL_a628f77e_4_k_cu_83473d4e_209924cuda3std3__419piecewise_constructE,(_ZN40_INTERNAL_a628f77e_4_k_cu_83473d4e_209924cuda3std3__45__cpo4cendE - _ZN40_INTERNAL_a628f77e_4_k_cu_83473d4e_209924cuda3std3__419piecewise_constructE)
_ZN40_INTERNAL_a628f77e_4_k_cu_83473d4e_209924cuda3std3__419piecewise_constructE:
	.zero		1
	.type		_ZN40_INTERNAL_a628f77e_4_k_cu_83473d4e_209924cuda3std3__45__cpo4cendE,@object
	.size		_ZN40_INTERNAL_a628f77e_4_k_cu_83473d4e_209924cuda3std3__45__cpo4cendE,(_ZN40_INTERNAL_a628f77e_4_k_cu_83473d4e_209924cuda3std6ranges3__45__cpo4swapE - _ZN40_INTERNAL_a628f77e_4_k_cu_83473d4e_209924cuda3std3__45__cpo4cendE)
_ZN40_INTERNAL_a628f77e_4_k_cu_83473d4e_209924cuda3std3__45__cpo4cendE:
	.zero		1
	.type		_ZN40_INTERNAL_a628f77e_4_k_cu_83473d4e_209924cuda3std6ranges3__45__cpo4swapE,@object
	.size		_ZN40_INTERNAL_a628f77e_4_k_cu_83473d4e_209924cuda3std6ranges3__45__cpo4swapE,(.L_8 - _ZN40_INTERNAL_a628f77e_4_k_cu_83473d4e_209924cuda3std6ranges3__45__cpo4swapE)
_ZN40_INTERNAL_a628f77e_4_k_cu_83473d4e_209924cuda3std6ranges3__45__cpo4swapE:
	.zero		1
.L_8:


//--------------------- .nv.constant0._ZN7cutlass13device_kernelINS_4gemm6kernel13GemmUniversalIN4cute5tupleIJiiiiEEENS1_10collective13CollectiveMmaINS1_34MainloopSm90TmaGmmaWarpSpecializedILi5ENS5_IJNS4_1CILi1EEESB_SB_EEENS1_35KernelTmaWarpSpecializedCooperativeEEENS5_IJNSA_ILi256EEESF_NSA_ILi128EEEEEEfNS5_IJlSB_lEEEfSI_NS4_8TiledMMAINS4_8MMA_AtomIJNS4_4SM904GMMA30MMA_64x256x8_F32TF32TF32_SS_TNILNSM_7ScaleInE1ELSO_1EEEEEENS4_6LayoutINS5_IJNSA_ILi2EEESB_SB_EEENS5_IJSB_NSA_ILi0EEESU_EEEEENS5_IJNS4_10UnderscoreESX_SX_EEEEENS4_13SM90_TMA_LOADENS4_14ComposedLayoutINS4_7SwizzleILi3ELi4ELi3EEENS4_18smem_ptr_flag_bitsILi32EEENSR_INS5_IJNSA_ILi8EEENSA_ILi32EEEEEENS5_IJS17_SB_EEEEEEEvNS4_8identityES10_S1B_vS1C_EENS_8epilogue10collective6detail29Sm90TmaWarpSpecializedAdapterINS1F_15DefaultEpilogueIfSI_SI_NS1E_6thread17LinearCombinationIfLi1EffLNS1J_9ScaleType4KindE0ELNS_15FloatRoundStyleE2EfEENS1_15EpilogueDefaultEEEEEvvEEEEvNT_6ParamsE --------------------------
	.section	.nv.constant0._ZN7cutlass13device_kernelINS_4gemm6kernel13GemmUniversalIN4cute5tupleIJiiiiEEENS1_10collective13CollectiveMmaINS1_34MainloopSm90TmaGmmaWarpSpecializedILi5ENS5_IJNS4_1CILi1EEESB_SB_EEENS1_35KernelTmaWarpSpecializedCooperativeEEENS5_IJNSA_ILi256EEESF_NSA_ILi128EEEEEEfNS5_IJlSB_lEEEfSI_NS4_8TiledMMAINS4_8MMA_AtomIJNS4_4SM904GMMA30MMA_64x256x8_F32TF32TF32_SS_TNILNSM_7ScaleInE1ELSO_1EEEEEENS4_6LayoutINS5_IJNSA_ILi2EEESB_SB_EEENS5_IJSB_NSA_ILi0EEESU_EEEEENS5_IJNS4_10UnderscoreESX_SX_EEEEENS4_13SM90_TMA_LOADENS4_14ComposedLayoutINS4_7SwizzleILi3ELi4ELi3EEENS4_18smem_ptr_flag_bitsILi32EEENSR_INS5_IJNSA_ILi8EEENSA_ILi32EEEEEENS5_IJS17_SB_EEEEEEEvNS4_8identityES10_S1B_vS1C_EENS_8epilogue10collective6detail29Sm90TmaWarpSpecializedAdapterINS1F_15DefaultEpilogueIfSI_SI_NS1E_6thread17LinearCombinationIfLi1EffLNS1J_9ScaleType4KindE0ELNS_15FloatRoundStyleE2EfEENS1_15EpilogueDefaultEEEEEvvEEEEvNT_6ParamsE,"a",@progbits
	.sectionflags	@""
	.align	4
.nv.constant0._ZN7cutlass13device_kernelINS_4gemm6kernel13GemmUniversalIN4cute5tupleIJiiiiEEENS1_10collective13CollectiveMmaINS1_34MainloopSm90TmaGmmaWarpSpecializedILi5ENS5_IJNS4_1CILi1EEESB_SB_EEENS1_35KernelTmaWarpSpecializedCooperativeEEENS5_IJNSA_ILi256EEESF_NSA_ILi128EEEEEEfNS5_IJlSB_lEEEfSI_NS4_8TiledMMAINS4_8MMA_AtomIJNS4_4SM904GMMA30MMA_64x256x8_F32TF32TF32_SS_TNILNSM_7ScaleInE1ELSO_1EEEEEENS4_6LayoutINS5_IJNSA_ILi2EEESB_SB_EEENS5_IJSB_NSA_ILi0EEESU_EEEEENS5_IJNS4_10UnderscoreESX_SX_EEEEENS4_13SM90_TMA_LOADENS4_14ComposedLayoutINS4_7SwizzleILi3ELi4ELi3EEENS4_18smem_ptr_flag_bitsILi32EEENSR_INS5_IJNSA_ILi8EEENSA_ILi32EEEEEENS5_IJS17_SB_EEEEEEEvNS4_8identityES10_S1B_vS1C_EENS_8epilogue10collective6detail29Sm90TmaWarpSpecializedAdapterINS1F_15DefaultEpilogueIfSI_SI_NS1E_6thread17LinearCombinationIfLi1EffLNS1J_9ScaleType4KindE0ELNS_15FloatRoundStyleE2EfEENS1_15EpilogueDefaultEEEEEvvEEEEvNT_6ParamsE:
	.zero		1664


//--------------------- SYMBOLS --------------------------

	.type		.nv.reservedSmem.offset0,@object
	.size		.nv.reservedSmem.offset0,0x4
	.type		__assertfail,@function
